//
// Generated by NVIDIA NVVM Compiler
//
// Compiler Build ID: CL-36424714
// Cuda compilation tools, release 13.0, V13.0.88
// Based on NVVM 20.0.0
//

.version 9.0
.target sm_100
.address_size 64

	// .globl	stage_estrutura
.extern .func  (.param .b64 func_retval0) malloc
(
	.param .b64 malloc_param_0
)
;

.visible .entry stage_estrutura(
	.param .u64 .ptr .align 1 stage_estrutura_param_0,
	.param .u64 .ptr .align 1 stage_estrutura_param_1,
	.param .u64 .ptr .align 1 stage_estrutura_param_2,
	.param .u64 .ptr .align 1 stage_estrutura_param_3,
	.param .f32 stage_estrutura_param_4,
	.param .f32 stage_estrutura_param_5,
	.param .f32 stage_estrutura_param_6,
	.param .f32 stage_estrutura_param_7,
	.param .f32 stage_estrutura_param_8,
	.param .u32 stage_estrutura_param_9
)
{
	.reg .pred 	%p<77>;
	.reg .b32 	%r<164>;
	.reg .b32 	%f<513>;
	.reg .b64 	%rd<89>;

	ld.param.u64 	%rd5, [stage_estrutura_param_0];
	ld.param.u64 	%rd6, [stage_estrutura_param_1];
	ld.param.u64 	%rd7, [stage_estrutura_param_2];
	ld.param.u64 	%rd8, [stage_estrutura_param_3];
	ld.param.f32 	%f37, [stage_estrutura_param_4];
	ld.param.f32 	%f38, [stage_estrutura_param_5];
	ld.param.f32 	%f39, [stage_estrutura_param_6];
	ld.param.f32 	%f40, [stage_estrutura_param_7];
	ld.param.f32 	%f41, [stage_estrutura_param_8];
	ld.param.u32 	%r23, [stage_estrutura_param_9];
	cvta.to.global.u64 	%rd1, %rd7;
	cvta.to.global.u64 	%rd2, %rd8;
	cvta.to.global.u64 	%rd3, %rd6;
	mov.u32 	%r24, %tid.x;
	mov.u32 	%r25, %ctaid.x;
	mov.u32 	%r26, %ntid.x;
	mad.lo.s32 	%r1, %r25, %r26, %r24;
	mul.wide.s32 	%rd9, %r23, 4;
	{ // callseq 0, 0
	.param .b64 param0;
	st.param.b64 	[param0], %rd9;
	.param .b64 retval0;
	call.uni (retval0), 
	malloc, 
	(
	param0
	);
	ld.param.b64 	%rd10, [retval0];
	} // callseq 0
	setp.lt.s32 	%p1, %r23, 1;
	@%p1 bra 	$L__BB0_13;
	and.b32  	%r2, %r23, 7;
	setp.lt.u32 	%p2, %r23, 8;
	mov.u32 	%r160, %r23;
	mov.u32 	%r161, %r1;
	@%p2 bra 	$L__BB0_5;
	add.s32 	%r156, %r23, -4;
	and.b32  	%r27, %r23, 2147483640;
	neg.s32 	%r155, %r27;
	mov.u32 	%r161, %r1;
$L__BB0_3:
	.pragma "nounroll";
	add.s32 	%r28, %r156, 3;
	mul.wide.u32 	%rd11, %r28, 4;
	add.s64 	%rd12, %rd3, %rd11;
	ld.global.u32 	%r29, [%rd12];
	div.s32 	%r30, %r161, %r29;
	mul.lo.s32 	%r31, %r30, %r29;
	sub.s32 	%r32, %r161, %r31;
	add.s64 	%rd13, %rd2, %rd11;
	ld.global.f32 	%f42, [%rd13];
	cvt.rn.f32.s32 	%f43, %r32;
	add.s64 	%rd14, %rd1, %rd11;
	ld.global.f32 	%f44, [%rd14];
	fma.rn.f32 	%f45, %f44, %f43, %f42;
	add.s64 	%rd15, %rd10, %rd11;
	st.f32 	[%rd15], %f45;
	add.s32 	%r33, %r156, 2;
	mul.wide.u32 	%rd16, %r33, 4;
	add.s64 	%rd17, %rd3, %rd16;
	ld.global.u32 	%r34, [%rd17];
	div.s32 	%r35, %r30, %r34;
	mul.lo.s32 	%r36, %r35, %r34;
	sub.s32 	%r37, %r30, %r36;
	add.s64 	%rd18, %rd2, %rd16;
	ld.global.f32 	%f46, [%rd18];
	cvt.rn.f32.s32 	%f47, %r37;
	add.s64 	%rd19, %rd1, %rd16;
	ld.global.f32 	%f48, [%rd19];
	fma.rn.f32 	%f49, %f48, %f47, %f46;
	add.s64 	%rd20, %rd10, %rd16;
	st.f32 	[%rd20], %f49;
	add.s32 	%r38, %r156, 1;
	mul.wide.u32 	%rd21, %r38, 4;
	add.s64 	%rd22, %rd3, %rd21;
	ld.global.u32 	%r39, [%rd22];
	div.s32 	%r40, %r35, %r39;
	mul.lo.s32 	%r41, %r40, %r39;
	sub.s32 	%r42, %r35, %r41;
	add.s64 	%rd23, %rd2, %rd21;
	ld.global.f32 	%f50, [%rd23];
	cvt.rn.f32.s32 	%f51, %r42;
	add.s64 	%rd24, %rd1, %rd21;
	ld.global.f32 	%f52, [%rd24];
	fma.rn.f32 	%f53, %f52, %f51, %f50;
	add.s64 	%rd25, %rd10, %rd21;
	st.f32 	[%rd25], %f53;
	add.s32 	%r43, %r156, -4;
	mul.wide.u32 	%rd26, %r156, 4;
	add.s64 	%rd27, %rd3, %rd26;
	ld.global.u32 	%r44, [%rd27];
	div.s32 	%r45, %r40, %r44;
	mul.lo.s32 	%r46, %r45, %r44;
	sub.s32 	%r47, %r40, %r46;
	add.s64 	%rd28, %rd2, %rd26;
	ld.global.f32 	%f54, [%rd28];
	cvt.rn.f32.s32 	%f55, %r47;
	add.s64 	%rd29, %rd1, %rd26;
	ld.global.f32 	%f56, [%rd29];
	fma.rn.f32 	%f57, %f56, %f55, %f54;
	add.s64 	%rd30, %rd10, %rd26;
	st.f32 	[%rd30], %f57;
	add.s32 	%r48, %r156, -1;
	mul.wide.u32 	%rd31, %r48, 4;
	add.s64 	%rd32, %rd3, %rd31;
	ld.global.u32 	%r49, [%rd32];
	div.s32 	%r50, %r45, %r49;
	mul.lo.s32 	%r51, %r50, %r49;
	sub.s32 	%r52, %r45, %r51;
	add.s64 	%rd33, %rd2, %rd31;
	ld.global.f32 	%f58, [%rd33];
	cvt.rn.f32.s32 	%f59, %r52;
	add.s64 	%rd34, %rd1, %rd31;
	ld.global.f32 	%f60, [%rd34];
	fma.rn.f32 	%f61, %f60, %f59, %f58;
	add.s64 	%rd35, %rd10, %rd31;
	st.f32 	[%rd35], %f61;
	add.s32 	%r53, %r156, -2;
	mul.wide.u32 	%rd36, %r53, 4;
	add.s64 	%rd37, %rd3, %rd36;
	ld.global.u32 	%r54, [%rd37];
	div.s32 	%r55, %r50, %r54;
	mul.lo.s32 	%r56, %r55, %r54;
	sub.s32 	%r57, %r50, %r56;
	add.s64 	%rd38, %rd2, %rd36;
	ld.global.f32 	%f62, [%rd38];
	cvt.rn.f32.s32 	%f63, %r57;
	add.s64 	%rd39, %rd1, %rd36;
	ld.global.f32 	%f64, [%rd39];
	fma.rn.f32 	%f65, %f64, %f63, %f62;
	add.s64 	%rd40, %rd10, %rd36;
	st.f32 	[%rd40], %f65;
	add.s32 	%r58, %r156, -3;
	mul.wide.u32 	%rd41, %r58, 4;
	add.s64 	%rd42, %rd3, %rd41;
	ld.global.u32 	%r59, [%rd42];
	div.s32 	%r60, %r55, %r59;
	mul.lo.s32 	%r61, %r60, %r59;
	sub.s32 	%r62, %r55, %r61;
	add.s64 	%rd43, %rd2, %rd41;
	ld.global.f32 	%f66, [%rd43];
	cvt.rn.f32.s32 	%f67, %r62;
	add.s64 	%rd44, %rd1, %rd41;
	ld.global.f32 	%f68, [%rd44];
	fma.rn.f32 	%f69, %f68, %f67, %f66;
	add.s64 	%rd45, %rd10, %rd41;
	st.f32 	[%rd45], %f69;
	mul.wide.u32 	%rd46, %r43, 4;
	add.s64 	%rd47, %rd3, %rd46;
	ld.global.u32 	%r63, [%rd47];
	div.s32 	%r161, %r60, %r63;
	mul.lo.s32 	%r64, %r161, %r63;
	sub.s32 	%r65, %r60, %r64;
	add.s64 	%rd48, %rd2, %rd46;
	ld.global.f32 	%f70, [%rd48];
	cvt.rn.f32.s32 	%f71, %r65;
	add.s64 	%rd49, %rd1, %rd46;
	ld.global.f32 	%f72, [%rd49];
	fma.rn.f32 	%f73, %f72, %f71, %f70;
	add.s64 	%rd50, %rd10, %rd46;
	st.f32 	[%rd50], %f73;
	add.s32 	%r156, %r156, -8;
	add.s32 	%r155, %r155, 8;
	setp.ne.s32 	%p3, %r155, 0;
	@%p3 bra 	$L__BB0_3;
	add.s32 	%r160, %r156, 4;
$L__BB0_5:
	setp.eq.s32 	%p4, %r2, 0;
	@%p4 bra 	$L__BB0_13;
	and.b32  	%r14, %r23, 3;
	setp.lt.u32 	%p5, %r2, 4;
	@%p5 bra 	$L__BB0_8;
	add.s32 	%r66, %r160, -1;
	mul.wide.u32 	%rd51, %r66, 4;
	add.s64 	%rd52, %rd3, %rd51;
	ld.global.u32 	%r67, [%rd52];
	div.s32 	%r68, %r161, %r67;
	mul.lo.s32 	%r69, %r68, %r67;
	sub.s32 	%r70, %r161, %r69;
	add.s64 	%rd53, %rd2, %rd51;
	ld.global.f32 	%f74, [%rd53];
	cvt.rn.f32.s32 	%f75, %r70;
	add.s64 	%rd54, %rd1, %rd51;
	ld.global.f32 	%f76, [%rd54];
	fma.rn.f32 	%f77, %f76, %f75, %f74;
	add.s64 	%rd55, %rd10, %rd51;
	st.f32 	[%rd55], %f77;
	add.s32 	%r71, %r160, -2;
	mul.wide.u32 	%rd56, %r71, 4;
	add.s64 	%rd57, %rd3, %rd56;
	ld.global.u32 	%r72, [%rd57];
	div.s32 	%r73, %r68, %r72;
	mul.lo.s32 	%r74, %r73, %r72;
	sub.s32 	%r75, %r68, %r74;
	add.s64 	%rd58, %rd2, %rd56;
	ld.global.f32 	%f78, [%rd58];
	cvt.rn.f32.s32 	%f79, %r75;
	add.s64 	%rd59, %rd1, %rd56;
	ld.global.f32 	%f80, [%rd59];
	fma.rn.f32 	%f81, %f80, %f79, %f78;
	add.s64 	%rd60, %rd10, %rd56;
	st.f32 	[%rd60], %f81;
	add.s32 	%r76, %r160, -3;
	mul.wide.u32 	%rd61, %r76, 4;
	add.s64 	%rd62, %rd3, %rd61;
	ld.global.u32 	%r77, [%rd62];
	div.s32 	%r78, %r73, %r77;
	mul.lo.s32 	%r79, %r78, %r77;
	sub.s32 	%r80, %r73, %r79;
	add.s64 	%rd63, %rd2, %rd61;
	ld.global.f32 	%f82, [%rd63];
	cvt.rn.f32.s32 	%f83, %r80;
	add.s64 	%rd64, %rd1, %rd61;
	ld.global.f32 	%f84, [%rd64];
	fma.rn.f32 	%f85, %f84, %f83, %f82;
	add.s64 	%rd65, %rd10, %rd61;
	st.f32 	[%rd65], %f85;
	add.s32 	%r160, %r160, -4;
	mul.wide.u32 	%rd66, %r160, 4;
	add.s64 	%rd67, %rd3, %rd66;
	ld.global.u32 	%r81, [%rd67];
	div.s32 	%r161, %r78, %r81;
	mul.lo.s32 	%r82, %r161, %r81;
	sub.s32 	%r83, %r78, %r82;
	add.s64 	%rd68, %rd2, %rd66;
	ld.global.f32 	%f86, [%rd68];
	cvt.rn.f32.s32 	%f87, %r83;
	add.s64 	%rd69, %rd1, %rd66;
	ld.global.f32 	%f88, [%rd69];
	fma.rn.f32 	%f89, %f88, %f87, %f86;
	add.s64 	%rd70, %rd10, %rd66;
	st.f32 	[%rd70], %f89;
$L__BB0_8:
	setp.eq.s32 	%p6, %r14, 0;
	@%p6 bra 	$L__BB0_13;
	setp.eq.s32 	%p7, %r14, 1;
	@%p7 bra 	$L__BB0_11;
	add.s32 	%r84, %r160, -1;
	mul.wide.u32 	%rd71, %r84, 4;
	add.s64 	%rd72, %rd3, %rd71;
	ld.global.u32 	%r85, [%rd72];
	div.s32 	%r86, %r161, %r85;
	mul.lo.s32 	%r87, %r86, %r85;
	sub.s32 	%r88, %r161, %r87;
	add.s64 	%rd73, %rd2, %rd71;
	ld.global.f32 	%f90, [%rd73];
	cvt.rn.f32.s32 	%f91, %r88;
	add.s64 	%rd74, %rd1, %rd71;
	ld.global.f32 	%f92, [%rd74];
	fma.rn.f32 	%f93, %f92, %f91, %f90;
	add.s64 	%rd75, %rd10, %rd71;
	st.f32 	[%rd75], %f93;
	add.s32 	%r160, %r160, -2;
	mul.wide.u32 	%rd76, %r160, 4;
	add.s64 	%rd77, %rd3, %rd76;
	ld.global.u32 	%r89, [%rd77];
	div.s32 	%r161, %r86, %r89;
	mul.lo.s32 	%r90, %r161, %r89;
	sub.s32 	%r91, %r86, %r90;
	add.s64 	%rd78, %rd2, %rd76;
	ld.global.f32 	%f94, [%rd78];
	cvt.rn.f32.s32 	%f95, %r91;
	add.s64 	%rd79, %rd1, %rd76;
	ld.global.f32 	%f96, [%rd79];
	fma.rn.f32 	%f97, %f96, %f95, %f94;
	add.s64 	%rd80, %rd10, %rd76;
	st.f32 	[%rd80], %f97;
$L__BB0_11:
	and.b32  	%r92, %r23, 1;
	setp.eq.b32 	%p8, %r92, 1;
	not.pred 	%p9, %p8;
	@%p9 bra 	$L__BB0_13;
	add.s32 	%r93, %r160, -1;
	mul.wide.u32 	%rd81, %r93, 4;
	add.s64 	%rd82, %rd3, %rd81;
	ld.global.u32 	%r94, [%rd82];
	rem.s32 	%r95, %r161, %r94;
	add.s64 	%rd83, %rd2, %rd81;
	ld.global.f32 	%f98, [%rd83];
	cvt.rn.f32.s32 	%f99, %r95;
	add.s64 	%rd84, %rd1, %rd81;
	ld.global.f32 	%f100, [%rd84];
	fma.rn.f32 	%f101, %f100, %f99, %f98;
	add.s64 	%rd85, %rd10, %rd81;
	st.f32 	[%rd85], %f101;
$L__BB0_13:
	ld.f32 	%f103, [%rd10];
	ld.f32 	%f104, [%rd10+4];
	ld.f32 	%f1, [%rd10+8];
	ld.f32 	%f105, [%rd10+12];
	ld.f32 	%f2, [%rd10+16];
	div.rn.f32 	%f3, %f1, %f103;
	mul.f32 	%f4, %f1, %f3;
	mul.f32 	%f5, %f105, %f4;
	mul.f32 	%f6, %f104, %f5;
	abs.f32 	%f7, %f6;
	setp.eq.f32 	%p10, %f6, 0f3F800000;
	mov.f32 	%f509, 0f3F800000;
	@%p10 bra 	$L__BB0_20;
	setp.num.f32 	%p11, %f7, %f7;
	@%p11 bra 	$L__BB0_16;
	mov.f32 	%f162, 0f3F000000;
	add.rn.f32 	%f509, %f6, %f162;
	bra.uni 	$L__BB0_20;
$L__BB0_16:
	setp.neu.f32 	%p12, %f6, 0f00000000;
	setp.neu.f32 	%p13, %f7, 0f7F800000;
	and.pred  	%p14, %p12, %p13;
	@%p14 bra 	$L__BB0_18;
	add.f32 	%f161, %f6, %f6;
	mov.b32 	%r105, %f161;
	and.b32  	%r106, %r105, 2147483647;
	mov.b32 	%f509, %r106;
	bra.uni 	$L__BB0_20;
$L__BB0_18:
	setp.lt.f32 	%p15, %f7, 0f00800000;
	mul.f32 	%f106, %f7, 0f4B800000;
	selp.f32 	%f107, %f106, %f7, %p15;
	mov.b32 	%r96, %f107;
	add.s32 	%r97, %r96, -1060439283;
	and.b32  	%r98, %r97, -8388608;
	sub.s32 	%r99, %r96, %r98;
	mov.b32 	%f108, %r99;
	cvt.rn.f32.s32 	%f109, %r98;
	selp.f32 	%f110, 0fC1C00000, 0f00000000, %p15;
	fma.rn.f32 	%f111, %f109, 0f34000000, %f110;
	add.f32 	%f112, %f108, 0fBF800000;
	add.f32 	%f113, %f108, 0f3F800000;
	rcp.approx.ftz.f32 	%f114, %f113;
	add.f32 	%f115, %f112, %f112;
	mul.f32 	%f116, %f115, %f114;
	mul.f32 	%f117, %f116, %f116;
	neg.f32 	%f118, %f116;
	sub.f32 	%f119, %f112, %f116;
	add.f32 	%f120, %f119, %f119;
	fma.rn.f32 	%f121, %f118, %f112, %f120;
	mul.rn.f32 	%f122, %f114, %f121;
	fma.rn.f32 	%f123, %f117, 0f3A2C32E4, 0f3B52E7DB;
	fma.rn.f32 	%f124, %f123, %f117, 0f3C93BB73;
	fma.rn.f32 	%f125, %f124, %f117, 0f3DF6384F;
	mul.rn.f32 	%f126, %f125, %f117;
	fma.rn.f32 	%f127, %f116, 0f3FB8AA3B, %f111;
	mul.f32 	%f128, %f126, 0f40400000;
	sub.f32 	%f129, %f111, %f127;
	fma.rn.f32 	%f130, %f116, 0f3FB8AA3B, %f129;
	fma.rn.f32 	%f131, %f122, 0f3FB8AA3B, %f130;
	fma.rn.f32 	%f132, %f116, 0f32A55E34, %f131;
	fma.rn.f32 	%f133, %f128, %f122, %f132;
	fma.rn.f32 	%f134, %f126, %f116, %f133;
	add.rn.f32 	%f135, %f127, %f134;
	mov.f32 	%f136, 0f3F000000;
	mul.rn.f32 	%f137, %f135, %f136;
	cvt.rni.f32.f32 	%f138, %f137;
	sub.f32 	%f139, %f137, %f138;
	neg.f32 	%f140, %f137;
	fma.rn.f32 	%f141, %f135, 0f3F000000, %f140;
	neg.f32 	%f142, %f127;
	add.rn.f32 	%f143, %f135, %f142;
	neg.f32 	%f144, %f143;
	add.rn.f32 	%f145, %f134, %f144;
	fma.rn.f32 	%f146, %f145, 0f3F000000, %f141;
	add.f32 	%f147, %f139, %f146;
	setp.gt.f32 	%p16, %f138, 0f00000000;
	selp.b32 	%r100, 0, -2097152000, %p16;
	setp.geu.f32 	%p17, %f6, 0f00000000;
	setp.lt.f32 	%p18, %f137, 0f00000000;
	selp.f32 	%f148, 0f00000000, 0f7F800000, %p18;
	abs.f32 	%f149, %f137;
	setp.gt.f32 	%p19, %f149, 0f43180000;
	cvt.rzi.s32.f32 	%r101, %f138;
	shl.b32 	%r102, %r101, 23;
	sub.s32 	%r103, %r102, %r100;
	mov.b32 	%f150, %r103;
	add.s32 	%r104, %r100, 2130706432;
	mov.b32 	%f151, %r104;
	fma.rn.f32 	%f152, %f147, 0f391FCB8E, 0f3AAF85ED;
	fma.rn.f32 	%f153, %f152, %f147, 0f3C1D9856;
	fma.rn.f32 	%f154, %f153, %f147, 0f3D6357BB;
	fma.rn.f32 	%f155, %f154, %f147, 0f3E75FDEC;
	fma.rn.f32 	%f156, %f155, %f147, 0f3F317218;
	fma.rn.f32 	%f157, %f156, %f147, 0f3F800000;
	mul.f32 	%f158, %f157, %f151;
	mul.f32 	%f159, %f158, %f150;
	selp.f32 	%f509, %f148, %f159, %p19;
	@%p17 bra 	$L__BB0_20;
	mov.f32 	%f509, 0f7FFFFFFF;
$L__BB0_20:
	mul.f32 	%f164, %f1, 0f3F4CCCCD;
	mul.f32 	%f165, %f164, 0f44BB8000;
	mul.f32 	%f166, %f165, 0f40C90FD0;
	mov.f32 	%f167, 0f317F953D;
	mov.f32 	%f168, 0f3EFCF6E3;
	mul.rn.f32 	%f169, %f168, %f167;
	mov.f32 	%f170, 0f3A136F93;
	mov.f32 	%f171, 0f3DF63DA0;
	mul.rn.f32 	%f172, %f171, %f170;
	fma.rn.f32 	%f173, %f169, 0f3FB8AA3B, 0f3428DEEA;
	fma.rn.f32 	%f174, 0f3CC246ED, 0f32A55E34, %f173;
	mul.f32 	%f175, %f172, 0f40400000;
	fma.rn.f32 	%f176, %f175, %f169, %f174;
	fma.rn.f32 	%f12, %f172, 0f3CC246ED, %f176;
	mov.f32 	%f177, 0fC12F73DC;
	add.rn.f32 	%f178, %f177, %f12;
	mov.f32 	%f179, 0f412F73DC;
	add.rn.f32 	%f180, %f178, %f179;
	neg.f32 	%f181, %f180;
	add.rn.f32 	%f182, %f12, %f181;
	mov.f32 	%f183, 0f3F000000;
	mul.rn.f32 	%f184, %f178, %f183;
	neg.f32 	%f185, %f184;
	fma.rn.f32 	%f186, %f178, 0f3F000000, %f185;
	fma.rn.f32 	%f187, %f182, 0f3F000000, %f186;
	cvt.rni.f32.f32 	%f188, %f184;
	sub.f32 	%f189, %f184, %f188;
	add.f32 	%f190, %f189, %f187;
	fma.rn.f32 	%f191, %f190, 0f391FCB8E, 0f3AAF85ED;
	fma.rn.f32 	%f192, %f191, %f190, 0f3C1D9856;
	fma.rn.f32 	%f193, %f192, %f190, 0f3D6357BB;
	fma.rn.f32 	%f194, %f193, %f190, 0f3E75FDEC;
	fma.rn.f32 	%f195, %f194, %f190, 0f3F317218;
	fma.rn.f32 	%f196, %f195, %f190, 0f3F800000;
	cvt.rzi.s32.f32 	%r107, %f188;
	setp.gt.f32 	%p20, %f188, 0f00000000;
	selp.b32 	%r108, 0, -2097152000, %p20;
	add.s32 	%r109, %r108, 2130706432;
	mov.b32 	%f197, %r109;
	mul.f32 	%f198, %f196, %f197;
	shl.b32 	%r110, %r107, 23;
	sub.s32 	%r111, %r110, %r108;
	mov.b32 	%f199, %r111;
	mul.f32 	%f200, %f198, %f199;
	abs.f32 	%f201, %f184;
	setp.gt.f32 	%p21, %f201, 0f43180000;
	setp.lt.f32 	%p22, %f184, 0f00000000;
	selp.f32 	%f202, 0f00000000, 0f7F800000, %p22;
	selp.f32 	%f13, %f202, %f200, %p21;
	mul.f32 	%f14, %f13, %f166;
	mul.f32 	%f203, %f1, %f4;
	mul.f32 	%f15, %f39, %f203;
	abs.f32 	%f16, %f15;
	setp.eq.f32 	%p23, %f15, 0f3F800000;
	mov.f32 	%f510, 0f3F800000;
	@%p23 bra 	$L__BB0_27;
	setp.num.f32 	%p24, %f16, %f16;
	@%p24 bra 	$L__BB0_23;
	mov.f32 	%f260, 0f3F000000;
	add.rn.f32 	%f510, %f15, %f260;
	bra.uni 	$L__BB0_27;
$L__BB0_23:
	setp.neu.f32 	%p25, %f15, 0f00000000;
	setp.neu.f32 	%p26, %f16, 0f7F800000;
	and.pred  	%p27, %p25, %p26;
	@%p27 bra 	$L__BB0_25;
	add.f32 	%f259, %f15, %f15;
	mov.b32 	%r121, %f259;
	and.b32  	%r122, %r121, 2147483647;
	mov.b32 	%f510, %r122;
	bra.uni 	$L__BB0_27;
$L__BB0_25:
	setp.lt.f32 	%p28, %f16, 0f00800000;
	mul.f32 	%f204, %f16, 0f4B800000;
	selp.f32 	%f205, %f204, %f16, %p28;
	mov.b32 	%r112, %f205;
	add.s32 	%r113, %r112, -1060439283;
	and.b32  	%r114, %r113, -8388608;
	sub.s32 	%r115, %r112, %r114;
	mov.b32 	%f206, %r115;
	cvt.rn.f32.s32 	%f207, %r114;
	selp.f32 	%f208, 0fC1C00000, 0f00000000, %p28;
	fma.rn.f32 	%f209, %f207, 0f34000000, %f208;
	add.f32 	%f210, %f206, 0fBF800000;
	add.f32 	%f211, %f206, 0f3F800000;
	rcp.approx.ftz.f32 	%f212, %f211;
	add.f32 	%f213, %f210, %f210;
	mul.f32 	%f214, %f213, %f212;
	mul.f32 	%f215, %f214, %f214;
	neg.f32 	%f216, %f214;
	sub.f32 	%f217, %f210, %f214;
	add.f32 	%f218, %f217, %f217;
	fma.rn.f32 	%f219, %f216, %f210, %f218;
	mul.rn.f32 	%f220, %f212, %f219;
	fma.rn.f32 	%f221, %f215, 0f3A2C32E4, 0f3B52E7DB;
	fma.rn.f32 	%f222, %f221, %f215, 0f3C93BB73;
	fma.rn.f32 	%f223, %f222, %f215, 0f3DF6384F;
	mul.rn.f32 	%f224, %f223, %f215;
	fma.rn.f32 	%f225, %f214, 0f3FB8AA3B, %f209;
	mul.f32 	%f226, %f224, 0f40400000;
	sub.f32 	%f227, %f209, %f225;
	fma.rn.f32 	%f228, %f214, 0f3FB8AA3B, %f227;
	fma.rn.f32 	%f229, %f220, 0f3FB8AA3B, %f228;
	fma.rn.f32 	%f230, %f214, 0f32A55E34, %f229;
	fma.rn.f32 	%f231, %f226, %f220, %f230;
	fma.rn.f32 	%f232, %f224, %f214, %f231;
	add.rn.f32 	%f233, %f225, %f232;
	mov.f32 	%f234, 0f3F000000;
	mul.rn.f32 	%f235, %f233, %f234;
	cvt.rni.f32.f32 	%f236, %f235;
	sub.f32 	%f237, %f235, %f236;
	neg.f32 	%f238, %f235;
	fma.rn.f32 	%f239, %f233, 0f3F000000, %f238;
	neg.f32 	%f240, %f225;
	add.rn.f32 	%f241, %f233, %f240;
	neg.f32 	%f242, %f241;
	add.rn.f32 	%f243, %f232, %f242;
	fma.rn.f32 	%f244, %f243, 0f3F000000, %f239;
	add.f32 	%f245, %f237, %f244;
	setp.gt.f32 	%p29, %f236, 0f00000000;
	selp.b32 	%r116, 0, -2097152000, %p29;
	setp.geu.f32 	%p30, %f15, 0f00000000;
	setp.lt.f32 	%p31, %f235, 0f00000000;
	selp.f32 	%f246, 0f00000000, 0f7F800000, %p31;
	abs.f32 	%f247, %f235;
	setp.gt.f32 	%p32, %f247, 0f43180000;
	cvt.rzi.s32.f32 	%r117, %f236;
	shl.b32 	%r118, %r117, 23;
	sub.s32 	%r119, %r118, %r116;
	mov.b32 	%f248, %r119;
	add.s32 	%r120, %r116, 2130706432;
	mov.b32 	%f249, %r120;
	fma.rn.f32 	%f250, %f245, 0f391FCB8E, 0f3AAF85ED;
	fma.rn.f32 	%f251, %f250, %f245, 0f3C1D9856;
	fma.rn.f32 	%f252, %f251, %f245, 0f3D6357BB;
	fma.rn.f32 	%f253, %f252, %f245, 0f3E75FDEC;
	fma.rn.f32 	%f254, %f253, %f245, 0f3F317218;
	fma.rn.f32 	%f255, %f254, %f245, 0f3F800000;
	mul.f32 	%f256, %f255, %f249;
	mul.f32 	%f257, %f256, %f248;
	selp.f32 	%f510, %f246, %f257, %p32;
	@%p30 bra 	$L__BB0_27;
	mov.f32 	%f510, 0f7FFFFFFF;
$L__BB0_27:
	mul.f32 	%f262, %f14, 0f39D1B717;
	mul.f32 	%f263, %f262, %f510;
	fma.rn.f32 	%f21, %f4, 0f3F000000, %f263;
	mul.f32 	%f264, %f509, 0f44BB8000;
	mul.f32 	%f265, %f264, 0f40C90FD0;
	mov.f32 	%f266, 0fC11F73DC;
	add.rn.f32 	%f267, %f266, %f12;
	mov.f32 	%f268, 0f411F73DC;
	add.rn.f32 	%f269, %f267, %f268;
	neg.f32 	%f270, %f269;
	add.rn.f32 	%f271, %f12, %f270;
	mov.f32 	%f272, 0f3F000000;
	mul.rn.f32 	%f273, %f267, %f272;
	neg.f32 	%f274, %f273;
	fma.rn.f32 	%f275, %f267, 0f3F000000, %f274;
	fma.rn.f32 	%f276, %f271, 0f3F000000, %f275;
	cvt.rni.f32.f32 	%f277, %f273;
	sub.f32 	%f278, %f273, %f277;
	add.f32 	%f279, %f278, %f276;
	fma.rn.f32 	%f280, %f279, 0f391FCB8E, 0f3AAF85ED;
	fma.rn.f32 	%f281, %f280, %f279, 0f3C1D9856;
	fma.rn.f32 	%f282, %f281, %f279, 0f3D6357BB;
	fma.rn.f32 	%f283, %f282, %f279, 0f3E75FDEC;
	fma.rn.f32 	%f284, %f283, %f279, 0f3F317218;
	fma.rn.f32 	%f285, %f284, %f279, 0f3F800000;
	cvt.rzi.s32.f32 	%r123, %f277;
	setp.gt.f32 	%p33, %f277, 0f00000000;
	selp.b32 	%r124, 0, -2097152000, %p33;
	add.s32 	%r125, %r124, 2130706432;
	mov.b32 	%f286, %r125;
	mul.f32 	%f287, %f285, %f286;
	shl.b32 	%r126, %r123, 23;
	sub.s32 	%r127, %r126, %r124;
	mov.b32 	%f288, %r127;
	mul.f32 	%f289, %f287, %f288;
	abs.f32 	%f290, %f273;
	setp.gt.f32 	%p34, %f290, 0f43180000;
	setp.lt.f32 	%p35, %f273, 0f00000000;
	selp.f32 	%f291, 0f00000000, 0f7F800000, %p35;
	selp.f32 	%f292, %f291, %f289, %p34;
	mul.f32 	%f22, %f292, %f265;
	mul.f32 	%f293, %f5, %f509;
	mul.f32 	%f23, %f40, %f293;
	abs.f32 	%f24, %f23;
	setp.eq.f32 	%p36, %f23, 0f3F800000;
	mov.f32 	%f511, 0f3F800000;
	@%p36 bra 	$L__BB0_34;
	setp.num.f32 	%p37, %f24, %f24;
	@%p37 bra 	$L__BB0_30;
	mov.f32 	%f350, 0f3F000000;
	add.rn.f32 	%f511, %f23, %f350;
	bra.uni 	$L__BB0_34;
$L__BB0_30:
	setp.neu.f32 	%p38, %f23, 0f00000000;
	setp.neu.f32 	%p39, %f24, 0f7F800000;
	and.pred  	%p40, %p38, %p39;
	@%p40 bra 	$L__BB0_32;
	add.f32 	%f349, %f23, %f23;
	mov.b32 	%r137, %f349;
	and.b32  	%r138, %r137, 2147483647;
	mov.b32 	%f511, %r138;
	bra.uni 	$L__BB0_34;
$L__BB0_32:
	setp.lt.f32 	%p41, %f24, 0f00800000;
	mul.f32 	%f294, %f24, 0f4B800000;
	selp.f32 	%f295, %f294, %f24, %p41;
	mov.b32 	%r128, %f295;
	add.s32 	%r129, %r128, -1060439283;
	and.b32  	%r130, %r129, -8388608;
	sub.s32 	%r131, %r128, %r130;
	mov.b32 	%f296, %r131;
	cvt.rn.f32.s32 	%f297, %r130;
	selp.f32 	%f298, 0fC1C00000, 0f00000000, %p41;
	fma.rn.f32 	%f299, %f297, 0f34000000, %f298;
	add.f32 	%f300, %f296, 0fBF800000;
	add.f32 	%f301, %f296, 0f3F800000;
	rcp.approx.ftz.f32 	%f302, %f301;
	add.f32 	%f303, %f300, %f300;
	mul.f32 	%f304, %f303, %f302;
	mul.f32 	%f305, %f304, %f304;
	neg.f32 	%f306, %f304;
	sub.f32 	%f307, %f300, %f304;
	add.f32 	%f308, %f307, %f307;
	fma.rn.f32 	%f309, %f306, %f300, %f308;
	mul.rn.f32 	%f310, %f302, %f309;
	fma.rn.f32 	%f311, %f305, 0f3A2C32E4, 0f3B52E7DB;
	fma.rn.f32 	%f312, %f311, %f305, 0f3C93BB73;
	fma.rn.f32 	%f313, %f312, %f305, 0f3DF6384F;
	mul.rn.f32 	%f314, %f313, %f305;
	fma.rn.f32 	%f315, %f304, 0f3FB8AA3B, %f299;
	mul.f32 	%f316, %f314, 0f40400000;
	sub.f32 	%f317, %f299, %f315;
	fma.rn.f32 	%f318, %f304, 0f3FB8AA3B, %f317;
	fma.rn.f32 	%f319, %f310, 0f3FB8AA3B, %f318;
	fma.rn.f32 	%f320, %f304, 0f32A55E34, %f319;
	fma.rn.f32 	%f321, %f316, %f310, %f320;
	fma.rn.f32 	%f322, %f314, %f304, %f321;
	add.rn.f32 	%f323, %f315, %f322;
	mov.f32 	%f324, 0f3F000000;
	mul.rn.f32 	%f325, %f323, %f324;
	cvt.rni.f32.f32 	%f326, %f325;
	sub.f32 	%f327, %f325, %f326;
	neg.f32 	%f328, %f325;
	fma.rn.f32 	%f329, %f323, 0f3F000000, %f328;
	neg.f32 	%f330, %f315;
	add.rn.f32 	%f331, %f323, %f330;
	neg.f32 	%f332, %f331;
	add.rn.f32 	%f333, %f322, %f332;
	fma.rn.f32 	%f334, %f333, 0f3F000000, %f329;
	add.f32 	%f335, %f327, %f334;
	setp.gt.f32 	%p42, %f326, 0f00000000;
	selp.b32 	%r132, 0, -2097152000, %p42;
	setp.geu.f32 	%p43, %f23, 0f00000000;
	setp.lt.f32 	%p44, %f325, 0f00000000;
	selp.f32 	%f336, 0f00000000, 0f7F800000, %p44;
	abs.f32 	%f337, %f325;
	setp.gt.f32 	%p45, %f337, 0f43180000;
	cvt.rzi.s32.f32 	%r133, %f326;
	shl.b32 	%r134, %r133, 23;
	sub.s32 	%r135, %r134, %r132;
	mov.b32 	%f338, %r135;
	add.s32 	%r136, %r132, 2130706432;
	mov.b32 	%f339, %r136;
	fma.rn.f32 	%f340, %f335, 0f391FCB8E, 0f3AAF85ED;
	fma.rn.f32 	%f341, %f340, %f335, 0f3C1D9856;
	fma.rn.f32 	%f342, %f341, %f335, 0f3D6357BB;
	fma.rn.f32 	%f343, %f342, %f335, 0f3E75FDEC;
	fma.rn.f32 	%f344, %f343, %f335, 0f3F317218;
	fma.rn.f32 	%f345, %f344, %f335, 0f3F800000;
	mul.f32 	%f346, %f345, %f339;
	mul.f32 	%f347, %f346, %f338;
	selp.f32 	%f511, %f336, %f347, %p45;
	@%p43 bra 	$L__BB0_34;
	mov.f32 	%f511, 0f7FFFFFFF;
$L__BB0_34:
	mul.f32 	%f352, %f22, 0f3A8BB906;
	mul.f32 	%f353, %f352, %f511;
	fma.rn.f32 	%f29, %f5, 0f3F000000, %f353;
	mul.f32 	%f30, %f3, %f2;
	mul.f32 	%f354, %f30, %f5;
	mul.f32 	%f31, %f40, %f354;
	abs.f32 	%f32, %f31;
	setp.eq.f32 	%p46, %f31, 0f3F800000;
	mov.f32 	%f512, 0f3F800000;
	@%p46 bra 	$L__BB0_41;
	setp.num.f32 	%p47, %f32, %f32;
	@%p47 bra 	$L__BB0_37;
	mov.f32 	%f411, 0f3F000000;
	add.rn.f32 	%f512, %f31, %f411;
	bra.uni 	$L__BB0_41;
$L__BB0_37:
	setp.neu.f32 	%p48, %f31, 0f00000000;
	setp.neu.f32 	%p49, %f32, 0f7F800000;
	and.pred  	%p50, %p48, %p49;
	@%p50 bra 	$L__BB0_39;
	add.f32 	%f410, %f31, %f31;
	mov.b32 	%r148, %f410;
	and.b32  	%r149, %r148, 2147483647;
	mov.b32 	%f512, %r149;
	bra.uni 	$L__BB0_41;
$L__BB0_39:
	setp.lt.f32 	%p51, %f32, 0f00800000;
	mul.f32 	%f355, %f32, 0f4B800000;
	selp.f32 	%f356, %f355, %f32, %p51;
	mov.b32 	%r139, %f356;
	add.s32 	%r140, %r139, -1060439283;
	and.b32  	%r141, %r140, -8388608;
	sub.s32 	%r142, %r139, %r141;
	mov.b32 	%f357, %r142;
	cvt.rn.f32.s32 	%f358, %r141;
	selp.f32 	%f359, 0fC1C00000, 0f00000000, %p51;
	fma.rn.f32 	%f360, %f358, 0f34000000, %f359;
	add.f32 	%f361, %f357, 0fBF800000;
	add.f32 	%f362, %f357, 0f3F800000;
	rcp.approx.ftz.f32 	%f363, %f362;
	add.f32 	%f364, %f361, %f361;
	mul.f32 	%f365, %f364, %f363;
	mul.f32 	%f366, %f365, %f365;
	neg.f32 	%f367, %f365;
	sub.f32 	%f368, %f361, %f365;
	add.f32 	%f369, %f368, %f368;
	fma.rn.f32 	%f370, %f367, %f361, %f369;
	mul.rn.f32 	%f371, %f363, %f370;
	fma.rn.f32 	%f372, %f366, 0f3A2C32E4, 0f3B52E7DB;
	fma.rn.f32 	%f373, %f372, %f366, 0f3C93BB73;
	fma.rn.f32 	%f374, %f373, %f366, 0f3DF6384F;
	mul.rn.f32 	%f375, %f374, %f366;
	fma.rn.f32 	%f376, %f365, 0f3FB8AA3B, %f360;
	mul.f32 	%f377, %f375, 0f40400000;
	sub.f32 	%f378, %f360, %f376;
	fma.rn.f32 	%f379, %f365, 0f3FB8AA3B, %f378;
	fma.rn.f32 	%f380, %f371, 0f3FB8AA3B, %f379;
	fma.rn.f32 	%f381, %f365, 0f32A55E34, %f380;
	fma.rn.f32 	%f382, %f377, %f371, %f381;
	fma.rn.f32 	%f383, %f375, %f365, %f382;
	add.rn.f32 	%f384, %f376, %f383;
	mov.f32 	%f385, 0f3F000000;
	mul.rn.f32 	%f386, %f384, %f385;
	cvt.rni.f32.f32 	%f387, %f386;
	sub.f32 	%f388, %f386, %f387;
	neg.f32 	%f389, %f386;
	fma.rn.f32 	%f390, %f384, 0f3F000000, %f389;
	neg.f32 	%f391, %f376;
	add.rn.f32 	%f392, %f384, %f391;
	neg.f32 	%f393, %f392;
	add.rn.f32 	%f394, %f383, %f393;
	fma.rn.f32 	%f395, %f394, 0f3F000000, %f390;
	add.f32 	%f396, %f388, %f395;
	setp.gt.f32 	%p52, %f387, 0f00000000;
	selp.b32 	%r143, 0, -2097152000, %p52;
	setp.geu.f32 	%p53, %f31, 0f00000000;
	setp.lt.f32 	%p54, %f386, 0f00000000;
	selp.f32 	%f397, 0f00000000, 0f7F800000, %p54;
	abs.f32 	%f398, %f386;
	setp.gt.f32 	%p55, %f398, 0f43180000;
	cvt.rzi.s32.f32 	%r144, %f387;
	shl.b32 	%r145, %r144, 23;
	sub.s32 	%r146, %r145, %r143;
	mov.b32 	%f399, %r146;
	add.s32 	%r147, %r143, 2130706432;
	mov.b32 	%f400, %r147;
	fma.rn.f32 	%f401, %f396, 0f391FCB8E, 0f3AAF85ED;
	fma.rn.f32 	%f402, %f401, %f396, 0f3C1D9856;
	fma.rn.f32 	%f403, %f402, %f396, 0f3D6357BB;
	fma.rn.f32 	%f404, %f403, %f396, 0f3E75FDEC;
	fma.rn.f32 	%f405, %f404, %f396, 0f3F317218;
	fma.rn.f32 	%f406, %f405, %f396, 0f3F800000;
	mul.f32 	%f407, %f406, %f400;
	mul.f32 	%f408, %f407, %f399;
	selp.f32 	%f512, %f397, %f408, %p55;
	@%p53 bra 	$L__BB0_41;
	mov.f32 	%f512, 0f7FFFFFFF;
$L__BB0_41:
	add.f32 	%f412, %f2, 0fBF4CCCCD;
	mul.f32 	%f413, %f41, %f3;
	mul.f32 	%f414, %f3, %f412;
	mul.f32 	%f415, %f414, 0f44BB8000;
	mul.f32 	%f416, %f415, 0f40C90FD0;
	mul.f32 	%f417, %f13, %f416;
	mul.f32 	%f418, %f417, 0f3AC49BA6;
	fma.rn.f32 	%f419, %f37, 0f3F000000, 0f3C9374BC;
	add.f32 	%f420, %f29, 0f3CA3D70A;
	add.f32 	%f421, %f21, 0f3CC49BA6;
	mul.f32 	%f422, %f418, %f512;
	mul.f32 	%f423, %f412, 0f3F000000;
	mul.f32 	%f424, %f3, %f423;
	fma.rn.f32 	%f425, %f3, 0f3F4CCCCD, %f424;
	add.f32 	%f426, %f421, %f420;
	add.f32 	%f427, %f419, %f426;
	add.f32 	%f428, %f427, %f422;
	mul.f32 	%f429, %f38, %f3;
	mul.f32 	%f430, %f30, %f420;
	fma.rn.f32 	%f431, %f429, %f421, %f430;
	fma.rn.f32 	%f432, %f419, %f30, %f431;
	fma.rn.f32 	%f433, %f425, %f422, %f432;
	div.rn.f32 	%f434, %f433, %f428;
	add.f32 	%f435, %f428, 0f3EEF1AA0;
	add.f32 	%f436, %f435, 0f3E19999A;
	add.f32 	%f437, %f436, 0f3D4CCCCD;
	add.f32 	%f438, %f437, 0f3EE66666;
	add.f32 	%f439, %f438, 0f3F4CCCCD;
	div.rn.f32 	%f440, %f428, %f439;
	mov.f32 	%f441, 0f3EEF1AA0;
	div.rn.f32 	%f442, %f441, %f439;
	mul.f32 	%f443, %f442, 0f00000000;
	fma.rn.f32 	%f444, %f434, %f440, %f443;
	mov.f32 	%f445, 0f3E19999A;
	div.rn.f32 	%f446, %f445, %f439;
	fma.rn.f32 	%f447, %f446, 0f3E333334, %f444;
	mov.f32 	%f448, 0f3D4CCCCD;
	div.rn.f32 	%f449, %f448, %f439;
	fma.rn.f32 	%f450, %f449, 0fBE19999A, %f447;
	mov.f32 	%f451, 0f3EE66666;
	div.rn.f32 	%f452, %f451, %f439;
	fma.rn.f32 	%f453, %f452, 0fBE000000, %f450;
	mov.f32 	%f454, 0f3F4CCCCD;
	div.rn.f32 	%f455, %f454, %f439;
	fma.rn.f32 	%f456, %f455, 0f3E4CCCCD, %f453;
	div.rn.f32 	%f457, %f439, 0f3EEF1AA0;
	sub.f32 	%f458, %f413, %f456;
	mul.f32 	%f459, %f458, %f457;
	add.f32 	%f460, %f459, 0f00000000;
	setp.lt.f32 	%p56, %f459, 0fBE4CCCCD;
	setp.gt.f32 	%p57, %f459, 0f3E4CCCCD;
	selp.f32 	%f461, 0f3F800000, 0f00000000, %p56;
	selp.f32 	%f462, 0f3E4CCCCD, 0f00000000, %p57;
	fma.rn.f32 	%f463, %f461, 0fBE4CCCCD, %f462;
	or.pred  	%p58, %p56, %p57;
	not.pred 	%p59, %p58;
	selp.u32 	%r150, 1, 0, %p59;
	cvt.rn.f32.u32 	%f464, %r150;
	fma.rn.f32 	%f465, %f460, %f464, %f463;
	fma.rn.f32 	%f466, %f442, %f465, %f456;
	div.rn.f32 	%f467, %f439, 0f3E19999A;
	sub.f32 	%f468, %f413, %f466;
	fma.rn.f32 	%f469, %f468, %f467, 0f3E333334;
	setp.lt.f32 	%p60, %f469, 0fBE800000;
	setp.gt.f32 	%p61, %f469, 0f3F19999A;
	selp.f32 	%f470, 0f3F800000, 0f00000000, %p60;
	selp.f32 	%f471, 0f3F19999A, 0f00000000, %p61;
	fma.rn.f32 	%f472, %f470, 0fBE800000, %f471;
	or.pred  	%p62, %p60, %p61;
	not.pred 	%p63, %p62;
	selp.u32 	%r151, 1, 0, %p63;
	cvt.rn.f32.u32 	%f473, %r151;
	fma.rn.f32 	%f474, %f469, %f473, %f472;
	add.f32 	%f475, %f474, 0fBE333334;
	fma.rn.f32 	%f476, %f446, %f475, %f466;
	div.rn.f32 	%f477, %f439, 0f3D4CCCCD;
	sub.f32 	%f478, %f413, %f476;
	fma.rn.f32 	%f479, %f478, %f477, 0fBE19999A;
	setp.geu.f32 	%p64, %f479, 0fBE99999A;
	setp.lt.f32 	%p65, %f479, 0fBE99999A;
	setp.leu.f32 	%p66, %f479, 0f00000000;
	selp.f32 	%f480, 0f3F800000, 0f00000000, %p65;
	fma.rn.f32 	%f481, %f480, 0fBE99999A, 0f00000000;
	and.pred  	%p67, %p64, %p66;
	selp.u32 	%r152, 1, 0, %p67;
	cvt.rn.f32.u32 	%f482, %r152;
	fma.rn.f32 	%f483, %f479, %f482, %f481;
	add.f32 	%f484, %f483, 0f3E19999A;
	fma.rn.f32 	%f485, %f449, %f484, %f476;
	div.rn.f32 	%f486, %f439, 0f3EE66666;
	sub.f32 	%f487, %f413, %f485;
	fma.rn.f32 	%f488, %f487, %f486, 0fBE000000;
	setp.lt.f32 	%p68, %f488, 0fBEB33333;
	setp.gt.f32 	%p69, %f488, 0f3DCCCCCD;
	selp.f32 	%f489, 0f3F800000, 0f00000000, %p68;
	selp.f32 	%f490, 0f3DCCCCCD, 0f00000000, %p69;
	fma.rn.f32 	%f491, %f489, 0fBEB33333, %f490;
	or.pred  	%p70, %p68, %p69;
	not.pred 	%p71, %p70;
	selp.u32 	%r153, 1, 0, %p71;
	cvt.rn.f32.u32 	%f492, %r153;
	fma.rn.f32 	%f493, %f488, %f492, %f491;
	add.f32 	%f494, %f493, 0f3E000000;
	fma.rn.f32 	%f495, %f452, %f494, %f485;
	div.rn.f32 	%f496, %f439, 0f3F4CCCCD;
	sub.f32 	%f497, %f413, %f495;
	fma.rn.f32 	%f498, %f497, %f496, 0f3E4CCCCD;
	setp.geu.f32 	%p72, %f498, 0f00000000;
	setp.leu.f32 	%p73, %f498, 0f3ECCCCCD;
	setp.gt.f32 	%p74, %f498, 0f3ECCCCCD;
	selp.f32 	%f499, 0f3F800000, 0f00000000, %p74;
	fma.rn.f32 	%f500, %f499, 0f3ECCCCCD, 0f00000000;
	and.pred  	%p75, %p72, %p73;
	selp.u32 	%r154, 1, 0, %p75;
	cvt.rn.f32.u32 	%f501, %r154;
	fma.rn.f32 	%f502, %f498, %f501, %f500;
	add.f32 	%f503, %f502, 0fBE4CCCCD;
	fma.rn.f32 	%f504, %f455, %f503, %f495;
	cvta.to.global.u64 	%rd86, %rd5;
	sub.f32 	%f505, %f504, %f413;
	abs.f32 	%f506, %f505;
	setp.lt.f32 	%p76, %f506, 0f3C23D70A;
	selp.f32 	%f507, 0f3F800000, 0f00000000, %p76;
	div.rn.f32 	%f508, %f504, %f507;
	mul.wide.s32 	%rd87, %r1, 4;
	add.s64 	%rd88, %rd86, %rd87;
	st.global.f32 	[%rd88], %f508;
	ret;

}


// ===== COMPILED SASS (sm_100) =====

	.target	sm_100

	.elftype	@"ET_EXEC"


//--------------------- .note.nv.tkinfo           --------------------------
	.section	.note.nv.tkinfo,"",@"SHT_NOTE"
	.sectionflags	@"SHF_NOTE_NV_TKINFO"
	.tkinfo
        /*0018*/ 	.word	0x00000002
        /*0030*/ 	.string	""
        /*0030*/ 	.string	"ptxas"
        /*0030*/ 	.string	"Cuda compilation tools, release 13.0, V13.0.88"
        /*0030*/ 	.string	"Build cuda_13.0.r13.0/compiler.36424714_0"
        /*0030*/ 	.string	"-arch sm_100 -m 64 "



//--------------------- .note.nv.cuinfo           --------------------------
	.section	.note.nv.cuinfo,"",@"SHT_NOTE"
	.sectionflags	@"SHF_NOTE_NV_CUINFO"
        /*0018*/ 	.short	0x0002
        /*001a*/ 	.short	0x0064
        /*001c*/ 	.short	0x0082
	.zero		2


//--------------------- .nv.info                  --------------------------
	.section	.nv.info,"",@"SHT_CUDA_INFO"
	.align	4


	//----- nvinfo : EIATTR_REGCOUNT
	.align		4
        /*0000*/ 	.byte	0x04, 0x2f
        /*0002*/ 	.short	(.L_1 - .L_0)
	.align		4
.L_0:
        /*0004*/ 	.word	index@(stage_estrutura)
        /*0008*/ 	.word	0x00000022


	//----- nvinfo : EIATTR_FRAME_SIZE
	.align		4
.L_1:
        /*000c*/ 	.byte	0x04, 0x11
        /*000e*/ 	.short	(.L_3 - .L_2)
	.align		4
.L_2:
        /*0010*/ 	.word	index@($__internal_0_$__cuda_sm3x_div_rn_noftz_f32_slowpath)
        /*0014*/ 	.word	0x00000000


	//----- nvinfo : EIATTR_FRAME_SIZE
	.align		4
.L_3:
        /*0018*/ 	.byte	0x04, 0x11
        /*001a*/ 	.short	(.L_5 - .L_4)
	.align		4
.L_4:
        /*001c*/ 	.word	index@(stage_estrutura)
        /*0020*/ 	.word	0x00000000


	//----- nvinfo : EIATTR_MIN_STACK_SIZE
	.align		4
.L_5:
        /*0024*/ 	.byte	0x04, 0x12
        /*0026*/ 	.short	(.L_7 - .L_6)
	.align		4
.L_6:
        /*0028*/ 	.word	index@(stage_estrutura)
        /*002c*/ 	.word	0x00000000
.L_7:


//--------------------- .nv.compat                --------------------------
	.section	.nv.compat,"",@"SHT_CUDA_COMPAT_INFO"
	.align	4
        /*0000*/ 	.byte	0x02, 0x09, 0x00, 0x00, 0x02, 0x02, 0x01, 0x00, 0x02, 0x05, 0x05, 0x00, 0x03, 0x07, 0x01, 0x01
        /*0010*/ 	.byte	0x02, 0x03, 0x00, 0x00, 0x02, 0x06, 0x01, 0x00, 0x04, 0x0b, 0x08, 0x00, 0x01, 0x00, 0x00, 0x00
        /*0020*/ 	.byte	0x00, 0x00, 0x00, 0x00


//--------------------- .nv.info.stage_estrutura  --------------------------
	.section	.nv.info.stage_estrutura,"",@"SHT_CUDA_INFO"
	.sectionflags	@""
	.align	4


	//----- nvinfo : EIATTR_CUDA_API_VERSION
	.align		4
        /*0000*/ 	.byte	0x04, 0x37
        /*0002*/ 	.short	(.L_9 - .L_8)
.L_8:
        /*0004*/ 	.word	0x00000082


	//----- nvinfo : EIATTR_KPARAM_INFO
	.align		4
.L_9:
        /*0008*/ 	.byte	0x04, 0x17
        /*000a*/ 	.short	(.L_11 - .L_10)
.L_10:
        /*000c*/ 	.word	0x00000000
        /*0010*/ 	.short	0x0009
        /*0012*/ 	.short	0x0034
        /*0014*/ 	.byte	0x00, 0xf0, 0x11, 0x00


	//----- nvinfo : EIATTR_KPARAM_INFO
	.align		4
.L_11:
        /*0018*/ 	.byte	0x04, 0x17
        /*001a*/ 	.short	(.L_13 - .L_12)
.L_12:
        /*001c*/ 	.word	0x00000000
        /*0020*/ 	.short	0x0008
        /*0022*/ 	.short	0x0030
        /*0024*/ 	.byte	0x00, 0xf0, 0x11, 0x00


	//----- nvinfo : EIATTR_KPARAM_INFO
	.align		4
.L_13:
        /*0028*/ 	.byte	0x04, 0x17
        /*002a*/ 	.short	(.L_15 - .L_14)
.L_14:
        /*002c*/ 	.word	0x00000000
        /*0030*/ 	.short	0x0007
        /*0032*/ 	.short	0x002c
        /*0034*/ 	.byte	0x00, 0xf0, 0x11, 0x00


	//----- nvinfo : EIATTR_KPARAM_INFO
	.align		4
.L_15:
        /*0038*/ 	.byte	0x04, 0x17
        /*003a*/ 	.short	(.L_17 - .L_16)
.L_16:
        /*003c*/ 	.word	0x00000000
        /*0040*/ 	.short	0x0006
        /*0042*/ 	.short	0x0028
        /*0044*/ 	.byte	0x00, 0xf0, 0x11, 0x00


	//----- nvinfo : EIATTR_KPARAM_INFO
	.align		4
.L_17:
        /*0048*/ 	.byte	0x04, 0x17
        /*004a*/ 	.short	(.L_19 - .L_18)
.L_18:
        /*004c*/ 	.word	0x00000000
        /*0050*/ 	.short	0x0005
        /*0052*/ 	.short	0x0024
        /*0054*/ 	.byte	0x00, 0xf0, 0x11, 0x00


	//----- nvinfo : EIATTR_KPARAM_INFO
	.align		4
.L_19:
        /*0058*/ 	.byte	0x04, 0x17
        /*005a*/ 	.short	(.L_21 - .L_20)
.L_20:
        /*005c*/ 	.word	0x00000000
        /*0060*/ 	.short	0x0004
        /*0062*/ 	.short	0x0020
        /*0064*/ 	.byte	0x00, 0xf0, 0x11, 0x00


	//----- nvinfo : EIATTR_KPARAM_INFO
	.align		4
.L_21:
        /*0068*/ 	.byte	0x04, 0x17
        /*006a*/ 	.short	(.L_23 - .L_22)
.L_22:
        /*006c*/ 	.word	0x00000000
        /*0070*/ 	.short	0x0003
        /*0072*/ 	.short	0x0018
        /*0074*/ 	.byte	0x00, 0xf5, 0x21, 0x00


	//----- nvinfo : EIATTR_KPARAM_INFO
	.align		4
.L_23:
        /*0078*/ 	.byte	0x04, 0x17
        /*007a*/ 	.short	(.L_25 - .L_24)
.L_24:
        /*007c*/ 	.word	0x00000000
        /*0080*/ 	.short	0x0002
        /*0082*/ 	.short	0x0010
        /*0084*/ 	.byte	0x00, 0xf5, 0x21, 0x00


	//----- nvinfo : EIATTR_KPARAM_INFO
	.align		4
.L_25:
        /*0088*/ 	.byte	0x04, 0x17
        /*008a*/ 	.short	(.L_27 - .L_26)
.L_26:
        /*008c*/ 	.word	0x00000000
        /*0090*/ 	.short	0x0001
        /*0092*/ 	.short	0x0008
        /*0094*/ 	.byte	0x00, 0xf5, 0x21, 0x00


	//----- nvinfo : EIATTR_KPARAM_INFO
	.align		4
.L_27:
        /*0098*/ 	.byte	0x04, 0x17
        /*009a*/ 	.short	(.L_29 - .L_28)
.L_28:
        /*009c*/ 	.word	0x00000000
        /*00a0*/ 	.short	0x0000
        /*00a2*/ 	.short	0x0000
        /*00a4*/ 	.byte	0x00, 0xf5, 0x21, 0x00


	//----- nvinfo : EIATTR_SPARSE_MMA_MASK
	.align		4
.L_29:
        /*00a8*/ 	.byte	0x03, 0x50
        /*00aa*/ 	.short	0x0000


	//----- nvinfo : EIATTR_MAXREG_COUNT
	.align		4
        /*00ac*/ 	.byte	0x03, 0x1b
        /*00ae*/ 	.short	0x00ff


	//----- nvinfo : EIATTR_EXTERNS
	.align		4
        /*00b0*/ 	.byte	0x04, 0x0f
        /*00b2*/ 	.short	(.L_31 - .L_30)


	//   ....[0]....
	.align		4
.L_30:
        /*00b4*/ 	.word	index@(malloc)


	//----- nvinfo : EIATTR_MERCURY_ISA_VERSION
	.align		4
.L_31:
        /*00b8*/ 	.byte	0x03, 0x5f
        /*00ba*/ 	.short	0x0101


	//----- nvinfo : EIATTR_VRC_CTA_INIT_COUNT
	.align		4
        /*00bc*/ 	.byte	0x02, 0x4a
	.zero		1
	.zero		1


	//----- nvinfo : EIATTR_SYSCALL_OFFSETS
	.align		4
        /*00c0*/ 	.byte	0x04, 0x46
        /*00c2*/ 	.short	(.L_33 - .L_32)


	//   ....[0]....
.L_32:
        /*00c4*/ 	.word	0x000000f0


	//----- nvinfo : EIATTR_EXIT_INSTR_OFFSETS
	.align		4
.L_33:
        /*00c8*/ 	.byte	0x04, 0x1c
        /*00ca*/ 	.short	(.L_35 - .L_34)


	//   ....[0]....
.L_34:
        /*00cc*/ 	.word	0x000053b0


	//----- nvinfo : EIATTR_CRS_STACK_SIZE
	.align		4
.L_35:
        /*00d0*/ 	.byte	0x04, 0x1e
        /*00d2*/ 	.short	(.L_37 - .L_36)
.L_36:
        /*00d4*/ 	.word	0x00000000


	//----- nvinfo : EIATTR_CBANK_PARAM_SIZE
	.align		4
.L_37:
        /*00d8*/ 	.byte	0x03, 0x19
        /*00da*/ 	.short	0x0038


	//----- nvinfo : EIATTR_PARAM_CBANK
	.align		4
        /*00dc*/ 	.byte	0x04, 0x0a
        /*00de*/ 	.short	(.L_39 - .L_38)
	.align		4
.L_38:
        /*00e0*/ 	.word	index@(.nv.constant0.stage_estrutura)
        /*00e4*/ 	.short	0x0380
        /*00e6*/ 	.short	0x0038


	//----- nvinfo : EIATTR_SW_WAR
	.align		4
.L_39:
        /*00e8*/ 	.byte	0x04, 0x36
        /*00ea*/ 	.short	(.L_41 - .L_40)
.L_40:
        /*00ec*/ 	.word	0x00000008
.L_41:


//--------------------- .nv.callgraph             --------------------------
	.section	.nv.callgraph,"",@"SHT_CUDA_CALLGRAPH"
	.align	4
	.sectionentsize	8
	.align		4
        /*0000*/ 	.word	0x00000000
	.align		4
        /*0004*/ 	.word	0xffffffff
	.align		4
        /*0008*/ 	.word	index@(stage_estrutura)
	.align		4
        /*000c*/ 	.word	index@(malloc)
	.align		4
        /*0010*/ 	.word	0x00000000
	.align		4
        /*0014*/ 	.word	0xfffffffe
	.align		4
        /*0018*/ 	.word	0x00000000
	.align		4
        /*001c*/ 	.word	0xfffffffd
	.align		4
        /*0020*/ 	.word	0x00000000
	.align		4
        /*0024*/ 	.word	0xfffffffc


//--------------------- .nv.constant4             --------------------------
	.section	.nv.constant4,"a",@progbits
	.align	8
	.align		8
.nv.constant4:
        /*0000*/ 	.dword	malloc


//--------------------- .text.stage_estrutura     --------------------------
	.section	.text.stage_estrutura,"ax",@progbits
	.align	128
        .global         stage_estrutura
        .type           stage_estrutura,@function
        .size           stage_estrutura,(.L_x_55 - stage_estrutura)
        .other          stage_estrutura,@"STO_CUDA_ENTRY STV_DEFAULT"
stage_estrutura:
.text.stage_estrutura:
[----:B------:R-:W0:Y:S01]  /*0000*/  LDC R1, c[0x0][0x37c] ;  /* 0x0000df00ff017b82 */ /* 0x000e220000000800 */
[----:B------:R-:W1:Y:S01]  /*0010*/  S2R R16, SR_TID.X ;  /* 0x0000000000107919 */ /* 0x000e620000002100 */
[----:B------:R-:W2:Y:S06]  /*0020*/  LDCU UR4, c[0x0][0x3b4] ;  /* 0x00007680ff0477ac */ /* 0x000eac0008000800 */
[----:B------:R-:W1:Y:S01]  /*0030*/  S2UR UR6, SR_CTAID.X ;  /* 0x00000000000679c3 */ /* 0x000e620000002500 */
[----:B------:R-:W-:-:S07]  /*0040*/  MOV R0, 0x0 ;  /* 0x0000000000007802 */ /* 0x000fce0000000f00 */
[----:B------:R-:W1:Y:S08]  /*0050*/  LDC R9, c[0x0][0x360] ;  /* 0x0000d800ff097b82 */ /* 0x000e700000000800 */
[----:B------:R3:W4:Y:S01]  /*0060*/  LDC.64 R2, c[0x4][R0] ;  /* 0x0100000000027b82 */ /* 0x0007220000000a00 */
[----:B--2---:R-:W-:-:S06]  /*0070*/  UIMAD.WIDE UR4, UR4, 0x4, URZ ;  /* 0x00000004040478a5 */ /* 0x004fcc000f8e02ff */
[----:B------:R-:W-:Y:S02]  /*0080*/  MOV R7, UR5 ;  /* 0x0000000500077c02 */ /* 0x000fe40008000f00 */
[----:B------:R-:W-:Y:S02]  /*0090*/  MOV R5, UR5 ;  /* 0x0000000500057c02 */ /* 0x000fe40008000f00 */
[----:B------:R-:W-:Y:S01]  /*00a0*/  MOV R4, UR4 ;  /* 0x0000000400047c02 */ /* 0x000fe20008000f00 */
[----:B------:R-:W-:Y:S01]  /*00b0*/  IMAD.MOV.U32 R5, RZ, RZ, R7 ;  /* 0x000000ffff057224 */ /* 0x000fe200078e0007 */
[----:B------:R-:W-:Y:S01]  /*00c0*/  MOV R6, UR4 ;  /* 0x0000000400067c02 */ /* 0x000fe20008000f00 */
[----:B01-3--:R-:W-:-:S07]  /*00d0*/  IMAD R16, R9, UR6, R16 ;  /* 0x0000000609107c24 */ /* 0x00bfce000f8e0210 */
[----:B------:R-:W-:-:S07]  /*00e0*/  LEPC R20, `(.L_x_0) ;  /* 0x000000001014794e */ /* 0x000fce0000000000 */
[----:B----4-:R-:W-:Y:S05]  /*00f0*/  CALL.ABS.NOINC R2 ;  /* 0x0000000002007343 */ /* 0x010fea0003c00000 */
.L_x_0:
[----:B------:R-:W0:Y:S08]  /*0100*/  LDC R14, c[0x0][0x3b4] ;  /* 0x0000ed00ff0e7b82 */ /* 0x000e300000000800 */
[----:B------:R-:W1:Y:S01]  /*0110*/  LDC.64 R6, c[0x0][0x358] ;  /* 0x0000d600ff067b82 */ /* 0x000e620000000a00 */
[----:B0-----:R-:W-:-:S13]  /*0120*/  ISETP.GE.AND P0, PT, R14, 0x1, PT ;  /* 0x000000010e00780c */ /* 0x001fda0003f06270 */
[----:B-1----:R-:W-:Y:S05]  /*0130*/  @!P0 BRA `(.L_x_1) ;  /* 0x00000024008c8947 */ /* 0x002fea0003800000 */
[----:B------:R-:W0:Y:S01]  /*0140*/  LDCU UR4, c[0x0][0x3b4] ;  /* 0x00007680ff0477ac */ /* 0x000e220008000800 */
[C---:B------:R-:W-:Y:S02]  /*0150*/  ISETP.GE.U32.AND P0, PT, R14.reuse, 0x8, PT ;  /* 0x000000080e00780c */ /* 0x040fe40003f06070 */
[----:B------:R-:W-:Y:S02]  /*0160*/  LOP3.LUT R19, R14, 0x7, RZ, 0xc0, !PT ;  /* 0x000000070e137812 */ /* 0x000fe400078ec0ff */
[----:B------:R-:W-:Y:S02]  /*0170*/  MOV R0, R16 ;  /* 0x0000001000007202 */ /* 0x000fe40000000f00 */
[----:B0-----:R-:W-:-:S07]  /*0180*/  MOV R13, UR4 ;  /* 0x00000004000d7c02 */ /* 0x001fce0008000f00 */
[----:B------:R-:W-:Y:S05]  /*0190*/  @!P0 BRA `(.L_x_2) ;  /* 0x0000001000e88947 */ /* 0x000fea0003800000 */
[----:B------:R-:W0:Y:S01]  /*01a0*/  LDC.64 R2, c[0x0][0x388] ;  /* 0x0000e200ff027b82 */ /* 0x000e220000000a00 */
[C---:B------:R-:W-:Y:S01]  /*01b0*/  LOP3.LUT R12, R14.reuse, 0x7ffffff8, RZ, 0xc0, !PT ;  /* 0x7ffffff80e0c7812 */ /* 0x040fe200078ec0ff */
[----:B------:R-:W-:Y:S01]  /*01c0*/  BSSY.RECONVERGENT B0, `(.L_x_3) ;  /* 0x0000136000007945 */ /* 0x000fe20003800200 */
[----:B------:R-:W-:Y:S02]  /*01d0*/  IADD3 R13, PT, PT, R14, -0x4, RZ ;  /* 0xfffffffc0e0d7810 */ /* 0x000fe40007ffe0ff */
[----:B------:R-:W-:Y:S01]  /*01e0*/  MOV R0, R16 ;  /* 0x0000001000007202 */ /* 0x000fe20000000f00 */
[----:B------:R-:W-:Y:S02]  /*01f0*/  IMAD.MOV R12, RZ, RZ, -R12 ;  /* 0x000000ffff0c7224 */ /* 0x000fe400078e0a0c */
[----:B------:R-:W1:Y:S08]  /*0200*/  LDC.64 R8, c[0x0][0x390] ;  /* 0x0000e400ff087b82 */ /* 0x000e700000000a00 */
[----:B------:R-:W2:Y:S02]  /*0210*/  LDC.64 R10, c[0x0][0x398] ;  /* 0x0000e600ff0a7b82 */ /* 0x000ea40000000a00 */
.L_x_4:
[----:B------:R-:W-:Y:S02]  /*0220*/  R2UR UR4, R6 ;  /* 0x00000000060472ca */ /* 0x000fe400000e0000 */
[----:B------:R-:W-:Y:S02]  /*0230*/  R2UR UR5, R7 ;  /* 0x00000000070572ca */ /* 0x000fe400000e0000 */
[----:B---3--:R-:W-:-:S05]  /*0240*/  IADD3 R15, PT, PT, R13, 0x3, RZ ;  /* 0x000000030d0f7810 */ /* 0x008fca0007ffe0ff */
[----:B0-----:R-:W-:-:S06]  /*0250*/  IMAD.WIDE.U32 R22, R15, 0x4, R2 ;  /* 0x000000040f167825 */ /* 0x001fcc00078e0002 */
[----:B------:R-:W3:Y:S01]  /*0260*/  LDG.E R17, desc[UR4][R22.64] ;  /* 0x0000000416117981 */ /* 0x000ee2000c1e1900 */
[----:B------:R-:W-:Y:S01]  /*0270*/  R2UR UR6, R6 ;  /* 0x00000000060672ca */ /* 0x000fe200000e0000 */
[----:B-1----:R-:W-:Y:S01]  /*0280*/  IMAD.WIDE.U32 R20, R15, 0x4, R8 ;  /* 0x000000040f147825 */ /* 0x002fe200078e0008 */
[----:B------:R-:W-:-:S03]  /*0290*/  R2UR UR7, R7 ;  /* 0x00000000070772ca */ /* 0x000fc600000e0000 */
[----:B--2---:R-:W-:-:S05]  /*02a0*/  IMAD.WIDE.U32 R24, R15, 0x4, R10 ;  /* 0x000000040f187825 */ /* 0x004fca00078e000a */
[----:B------:R-:W2:Y:S05]  /*02b0*/  LDG.E R18, desc[UR4][R24.64] ;  /* 0x0000000418127981 */ /* 0x000eaa000c1e1900 */
[----:B------:R0:W2:Y:S02]  /*02c0*/  LDG.E R21, desc[UR6][R20.64] ;  /* 0x0000000614157981 */ /* 0x0000a4000c1e1900 */
[----:B0-----:R-:W-:Y:S02]  /*02d0*/  IABS R20, R0 ;  /* 0x0000000000147213 */ /* 0x001fe40000000000 */
[-C--:B---3--:R-:W-:Y:S02]  /*02e0*/  IABS R27, R17.reuse ;  /* 0x00000011001b7213 */ /* 0x088fe40000000000 */
[----:B------:R-:W-:-:S02]  /*02f0*/  IABS R24, R17 ;  /* 0x0000001100187213 */ /* 0x000fc40000000000 */
[----:B------:R-:W0:Y:S03]  /*0300*/  I2F.RP R14, R27 ;  /* 0x0000001b000e7306 */ /* 0x000e260000209400 */
[----:B------:R-:W-:-:S05]  /*0310*/  IMAD.MOV R25, RZ, RZ, -R24 ;  /* 0x000000ffff197224 */ /* 0x000fca00078e0a18 */
[----:B0-----:R-:W0:Y:S02]  /*0320*/  MUFU.RCP R14, R14 ;  /* 0x0000000e000e7308 */ /* 0x001e240000001000 */
[----:B0-----:R-:W-:-:S06]  /*0330*/  IADD3 R22, PT, PT, R14, 0xffffffe, RZ ;  /* 0x0ffffffe0e167810 */ /* 0x001fcc0007ffe0ff */
[----:B------:R0:W1:Y:S02]  /*0340*/  F2I.FTZ.U32.TRUNC.NTZ R23, R22 ;  /* 0x0000001600177305 */ /* 0x000064000021f000 */
[----:B0-----:R-:W-:Y:S01]  /*0350*/  HFMA2 R22, -RZ, RZ, 0, 0 ;  /* 0x00000000ff167431 */ /* 0x001fe200000001ff */
[----:B-1----:R-:W-:-:S05]  /*0360*/  IADD3 R26, PT, PT, RZ, -R23, RZ ;  /* 0x80000017ff1a7210 */ /* 0x002fca0007ffe0ff */
[----:B------:R-:W-:-:S04]  /*0370*/  IMAD R29, R26, R27, RZ ;  /* 0x0000001b1a1d7224 */ /* 0x000fc800078e02ff */
[----:B------:R-:W-:-:S06]  /*0380*/  IMAD.HI.U32 R23, R23, R29, R22 ;  /* 0x0000001d17177227 */ /* 0x000fcc00078e0016 */
[----:B------:R-:W-:-:S04]  /*0390*/  IMAD.HI.U32 R14, R23, R20, RZ ;  /* 0x00000014170e7227 */ /* 0x000fc800078e00ff */
[----:B------:R-:W-:-:S05]  /*03a0*/  IMAD R20, R14, R25, R20 ;  /* 0x000000190e147224 */ /* 0x000fca00078e0214 */
[----:B------:R-:W-:-:S13]  /*03b0*/  ISETP.GT.U32.AND P2, PT, R27, R20, PT ;  /* 0x000000141b00720c */ /* 0x000fda0003f44070 */
[-C--:B------:R-:W-:Y:S02]  /*03c0*/  @!P2 IADD3 R20, PT, PT, R20, -R27.reuse, RZ ;  /* 0x8000001b1414a210 */ /* 0x080fe40007ffe0ff */
[----:B------:R-:W-:Y:S02]  /*03d0*/  @!P2 IADD3 R14, PT, PT, R14, 0x1, RZ ;  /* 0x000000010e0ea810 */ /* 0x000fe40007ffe0ff */
[----:B------:R-:W-:Y:S02]  /*03e0*/  ISETP.GE.U32.AND P0, PT, R20, R27, PT ;  /* 0x0000001b1400720c */ /* 0x000fe40003f06070 */
[----:B------:R-:W-:Y:S02]  /*03f0*/  LOP3.LUT R20, R0, R17, RZ, 0x3c, !PT ;  /* 0x0000001100147212 */ /* 0x000fe400078e3cff */
[----:B------:R-:W-:Y:S02]  /*0400*/  ISETP.NE.AND P2, PT, R17, RZ, PT ;  /* 0x000000ff1100720c */ /* 0x000fe40003f45270 */
[----:B------:R-:W-:-:S07]  /*0410*/  ISETP.GE.AND P1, PT, R20, RZ, PT ;  /* 0x000000ff1400720c */ /* 0x000fce0003f26270 */
[----:B------:R-:W-:-:S06]  /*0420*/  @P0 IADD3 R14, PT, PT, R14, 0x1, RZ ;  /* 0x000000010e0e0810 */ /* 0x000fcc0007ffe0ff */
[----:B------:R-:W-:Y:S02]  /*0430*/  @!P1 IADD3 R14, PT, PT, -R14, RZ, RZ ;  /* 0x000000ff0e0e9210 */ /* 0x000fe40007ffe1ff */
[----:B------:R-:W-:-:S05]  /*0440*/  @!P2 LOP3.LUT R14, RZ, R17, RZ, 0x33, !PT ;  /* 0x00000011ff0ea212 */ /* 0x000fca00078e33ff */
[----:B------:R-:W-:-:S04]  /*0450*/  IMAD.MOV R20, RZ, RZ, -R14 ;  /* 0x000000ffff147224 */ /* 0x000fc800078e0a0e */
[----:B------:R-:W-:-:S05]  /*0460*/  IMAD R17, R17, R20, R0 ;  /* 0x0000001411117224 */ /* 0x000fca00078e0200 */
[----:B------:R-:W-:Y:S02]  /*0470*/  I2FP.F32.S32 R23, R17 ;  /* 0x0000001100177245 */ /* 0x000fe40000201400 */
[----:B------:R-:W-:-:S03]  /*0480*/  IADD3 R17, PT, PT, R13, 0x2, RZ ;  /* 0x000000020d117810 */ /* 0x000fc60007ffe0ff */
[----:B--2---:R-:W-:Y:S01]  /*0490*/  FFMA R29, R23, R21, R18 ;  /* 0x00000015171d7223 */ /* 0x004fe20000000012 */
[----:B------:R-:W-:-:S04]  /*04a0*/  IMAD.WIDE.U32 R22, R15, 0x4, R4 ;  /* 0x000000040f167825 */ /* 0x000fc800078e0004 */
[C---:B------:R-:W-:Y:S01]  /*04b0*/  IMAD.WIDE.U32 R24, R17.reuse, 0x4, R2 ;  /* 0x0000000411187825 */ /* 0x040fe200078e0002 */
[----:B------:R0:W-:Y:S04]  /*04c0*/  ST.E desc[UR4][R22.64], R29 ;  /* 0x0000001d16007985 */ /* 0x0001e8000c101904 */
[----:B------:R-:W2:Y:S01]  /*04d0*/  LDG.E R15, desc[UR6][R24.64] ;  /* 0x00000006180f7981 */ /* 0x000ea2000c1e1900 */
[----:B------:R-:W-:-:S04]  /*04e0*/  IMAD.WIDE.U32 R20, R17, 0x4, R8 ;  /* 0x0000000411147825 */ /* 0x000fc800078e0008 */
[----:B------:R-:W-:Y:S02]  /*04f0*/  IMAD.WIDE.U32 R26, R17, 0x4, R10 ;  /* 0x00000004111a7825 */ /* 0x000fe400078e000a */
[----:B------:R1:W3:Y:S04]  /*0500*/  LDG.E R21, desc[UR6][R20.64] ;  /* 0x0000000614157981 */ /* 0x0002e8000c1e1900 */
[----:B------:R-:W3:Y:S01]  /*0510*/  LDG.E R18, desc[UR4][R26.64] ;  /* 0x000000041a127981 */ /* 0x000ee2000c1e1900 */
[----:B-1----:R-:W-:Y:S02]  /*0520*/  IABS R20, R14 ;  /* 0x0000000e00147213 */ /* 0x002fe40000000000 */
[----:B--2---:R-:W-:-:S04]  /*0530*/  IABS R31, R15 ;  /* 0x0000000f001f7213 */ /* 0x004fc80000000000 */
[----:B------:R-:W1:Y:S08]  /*0540*/  I2F.RP R0, R31 ;  /* 0x0000001f00007306 */ /* 0x000e700000209400 */
[----:B-1----:R-:W0:Y:S02]  /*0550*/  MUFU.RCP R0, R0 ;  /* 0x0000000000007308 */ /* 0x002e240000001000 */
[----:B0-----:R-:W-:-:S06]  /*0560*/  IADD3 R22, PT, PT, R0, 0xffffffe, RZ ;  /* 0x0ffffffe00167810 */ /* 0x001fcc0007ffe0ff */
[----:B------:R0:W1:Y:S02]  /*0570*/  F2I.FTZ.U32.TRUNC.NTZ R23, R22 ;  /* 0x0000001600177305 */ /* 0x000064000021f000 */
[----:B0-----:R-:W-:Y:S02]  /*0580*/  MOV R22, RZ ;  /* 0x000000ff00167202 */ /* 0x001fe40000000f00 */
[----:B-1----:R-:W-:-:S05]  /*0590*/  IADD3 R24, PT, PT, RZ, -R23, RZ ;  /* 0x80000017ff187210 */ /* 0x002fca0007ffe0ff */
[----:B------:R-:W-:Y:S01]  /*05a0*/  IMAD R25, R24, R31, RZ ;  /* 0x0000001f18197224 */ /* 0x000fe200078e02ff */
[----:B------:R-:W-:-:S03]  /*05b0*/  IABS R24, R15 ;  /* 0x0000000f00187213 */ /* 0x000fc60000000000 */
[----:B------:R-:W-:-:S04]  /*05c0*/  IMAD.HI.U32 R23, R23, R25, R22 ;  /* 0x0000001917177227 */ /* 0x000fc800078e0016 */
[----:B------:R-:W-:Y:S02]  /*05d0*/  IMAD.MOV R25, RZ, RZ, -R24 ;  /* 0x000000ffff197224 */ /* 0x000fe400078e0a18 */
[----:B------:R-:W-:-:S04]  /*05e0*/  IMAD.HI.U32 R0, R23, R20, RZ ;  /* 0x0000001417007227 */ /* 0x000fc800078e00ff */
[----:B------:R-:W-:-:S05]  /*05f0*/  IMAD R20, R0, R25, R20 ;  /* 0x0000001900147224 */ /* 0x000fca00078e0214 */
[----:B------:R-:W-:-:S13]  /*0600*/  ISETP.GT.U32.AND P2, PT, R31, R20, PT ;  /* 0x000000141f00720c */ /* 0x000fda0003f44070 */
[----:B------:R-:W-:-:S04]  /*0610*/  @!P2 IADD3 R20, PT, PT, R20, -R31, RZ ;  /* 0x8000001f1414a210 */ /* 0x000fc80007ffe0ff */
[----:B------:R-:W-:Y:S02]  /*0620*/  ISETP.GE.U32.AND P0, PT, R20, R31, PT ;  /* 0x0000001f1400720c */ /* 0x000fe40003f06070 */
[----:B------:R-:W-:Y:S02]  /*0630*/  LOP3.LUT R20, R14, R15, RZ, 0x3c, !PT ;  /* 0x0000000f0e147212 */ /* 0x000fe400078e3cff */
[----:B------:R-:W-:Y:S02]  /*0640*/  @!P2 IADD3 R0, PT, PT, R0, 0x1, RZ ;  /* 0x000000010000a810 */ /* 0x000fe40007ffe0ff */
[----:B------:R-:W-:Y:S02]  /*0650*/  ISETP.GE.AND P1, PT, R20, RZ, PT ;  /* 0x000000ff1400720c */ /* 0x000fe40003f26270 */
[----:B------:R-:W-:-:S05]  /*0660*/  ISETP.NE.AND P2, PT, R15, RZ, PT ;  /* 0x000000ff0f00720c */ /* 0x000fca0003f45270 */
[----:B------:R-:W-:-:S06]  /*0670*/  @P0 IADD3 R0, PT, PT, R0, 0x1, RZ ;  /* 0x0000000100000810 */ /* 0x000fcc0007ffe0ff */
[----:B------:R-:W-:Y:S02]  /*0680*/  @!P1 IADD3 R0, PT, PT, -R0, RZ, RZ ;  /* 0x000000ff00009210 */ /* 0x000fe40007ffe1ff */
[----:B------:R-:W-:-:S05]  /*0690*/  @!P2 LOP3.LUT R0, RZ, R15, RZ, 0x33, !PT ;  /* 0x0000000fff00a212 */ /* 0x000fca00078e33ff */
[----:B------:R-:W-:-:S04]  /*06a0*/  IMAD.MOV R20, RZ, RZ, -R0 ;  /* 0x000000ffff147224 */ /* 0x000fc800078e0a00 */
[----:B------:R-:W-:Y:S01]  /*06b0*/  IMAD R14, R15, R20, R14 ;  /* 0x000000140f0e7224 */ /* 0x000fe200078e020e */
[----:B------:R-:W-:-:S04]  /*06c0*/  IADD3 R15, PT, PT, R13, 0x1, RZ ;  /* 0x000000010d0f7810 */ /* 0x000fc80007ffe0ff */
[----:B------:R-:W-:-:S05]  /*06d0*/  I2FP.F32.S32 R23, R14 ;  /* 0x0000000e00177245 */ /* 0x000fca0000201400 */
[----:B---3--:R-:W-:Y:S01]  /*06e0*/  FFMA R29, R23, R21, R18 ;  /* 0x00000015171d7223 */ /* 0x008fe20000000012 */
[----:B------:R-:W-:-:S04]  /*06f0*/  IMAD.WIDE.U32 R22, R17, 0x4, R4 ;  /* 0x0000000411167825 */ /* 0x000fc800078e0004 */
[C---:B------:R-:W-:Y:S01]  /*0700*/  IMAD.WIDE.U32 R20, R15.reuse, 0x4, R2 ;  /* 0x000000040f147825 */ /* 0x040fe200078e0002 */
[----:B------:R0:W-:Y:S05]  /*0710*/  ST.E desc[UR4][R22.64], R29 ;  /* 0x0000001d16007985 */ /* 0x0001ea000c101904 */
[----:B------:R-:W2:Y:S01]  /*0720*/  LDG.E R21, desc[UR6][R20.64] ;  /* 0x0000000614157981 */ /* 0x000ea2000c1e1900 */
[----:B------:R-:W-:-:S04]  /*0730*/  IMAD.WIDE.U32 R24, R15, 0x4, R10 ;  /* 0x000000040f187825 */ /* 0x000fc800078e000a */
[--C-:B------:R-:W-:Y:S01]  /*0740*/  IMAD.WIDE.U32 R26, R15, 0x4, R8.reuse ;  /* 0x000000040f1a7825 */ /* 0x100fe200078e0008 */
[----:B------:R-:W3:Y:S04]  /*0750*/  LDG.E R17, desc[UR4][R24.64] ;  /* 0x0000000418117981 */ /* 0x000ee8000c1e1900 */
[----:B------:R1:W3:Y:S02]  /*0760*/  LDG.E R18, desc[UR6][R26.64] ;  /* 0x000000061a127981 */ /* 0x0002e4000c1e1900 */
[----:B-1----:R-:W-:Y:S01]  /*0770*/  IMAD.WIDE.U32 R26, R13, 0x4, R8 ;  /* 0x000000040d1a7825 */ /* 0x002fe200078e0008 */
[----:B--2---:R-:W-:-:S04]  /*0780*/  IABS R31, R21 ;  /* 0x00000015001f7213 */ /* 0x004fc80000000000 */
[----:B------:R-:W1:Y:S08]  /*0790*/  I2F.RP R14, R31 ;  /* 0x0000001f000e7306 */ /* 0x000e700000209400 */
[----:B-1----:R-:W0:Y:S02]  /*07a0*/  MUFU.RCP R14, R14 ;  /* 0x0000000e000e7308 */ /* 0x002e240000001000 */
[----:B0-----:R-:W-:-:S06]  /*07b0*/  IADD3 R22, PT, PT, R14, 0xffffffe, RZ ;  /* 0x0ffffffe0e167810 */ /* 0x001fcc0007ffe0ff */
[----:B------:R0:W1:Y:S02]  /*07c0*/  F2I.FTZ.U32.TRUNC.NTZ R23, R22 ;  /* 0x0000001600177305 */ /* 0x000064000021f000 */
[----:B0-----:R-:W-:Y:S01]  /*07d0*/  HFMA2 R22, -RZ, RZ, 0, 0 ;  /* 0x00000000ff167431 */ /* 0x001fe200000001ff */
[----:B-1----:R-:W-:-:S05]  /*07e0*/  IADD3 R20, PT, PT, RZ, -R23, RZ ;  /* 0x80000017ff147210 */ /* 0x002fca0007ffe0ff */
[----:B------:R-:W-:Y:S01]  /*07f0*/  IMAD R29, R20, R31, RZ ;  /* 0x0000001f141d7224 */ /* 0x000fe200078e02ff */
[----:B------:R-:W-:Y:S02]  /*0800*/  IABS R20, R0 ;  /* 0x0000000000147213 */ /* 0x000fe40000000000 */
[----:B------:R-:W-:Y:S01]  /*0810*/  IABS R24, R21 ;  /* 0x0000001500187213 */ /* 0x000fe20000000000 */
        /* <DEDUP_REMOVED lines=15> */
[----:B------:R-:W-:-:S05]  /*0910*/  IMAD R0, R21, R20, R0 ;  /* 0x0000001415007224 */ /* 0x000fca00078e0200 */
[----:B------:R-:W-:Y:S01]  /*0920*/  I2FP.F32.S32 R0, R0 ;  /* 0x0000000000007245 */ /* 0x000fe20000201400 */
[----:B------:R-:W-:-:S04]  /*0930*/  IMAD.WIDE.U32 R20, R15, 0x4, R4 ;  /* 0x000000040f147825 */ /* 0x000fc800078e0004 */
[----:B---3--:R-:W-:Y:S01]  /*0940*/  FFMA R29, R0, R18, R17 ;  /* 0x00000012001d7223 */ /* 0x008fe20000000011 */
[----:B------:R-:W-:-:S04]  /*0950*/  IMAD.WIDE.U32 R22, R13, 0x4, R2 ;  /* 0x000000040d167825 */ /* 0x000fc800078e0002 */
[----:B------:R0:W-:Y:S04]  /*0960*/  ST.E desc[UR4][R20.64], R29 ;  /* 0x0000001d14007985 */ /* 0x0001e8000c101904 */
[----:B------:R-:W2:Y:S01]  /*0970*/  LDG.E R15, desc[UR6][R22.64] ;  /* 0x00000006160f7981 */ /* 0x000ea2000c1e1900 */
[----:B------:R-:W-:-:S03]  /*0980*/  IMAD.WIDE.U32 R24, R13, 0x4, R10 ;  /* 0x000000040d187825 */ /* 0x000fc600078e000a */
[----:B------:R-:W3:Y:S04]  /*0990*/  LDG.E R18, desc[UR6][R26.64] ;  /* 0x000000061a127981 */ /* 0x000ee8000c1e1900 */
[----:B------:R1:W3:Y:S01]  /*09a0*/  LDG.E R17, desc[UR4][R24.64] ;  /* 0x0000000418117981 */ /* 0x0002e2000c1e1900 */
[----:B--2---:R-:W-:-:S04]  /*09b0*/  IABS R31, R15 ;  /* 0x0000000f001f7213 */ /* 0x004fc80000000000 */
[----:B------:R-:W2:Y:S08]  /*09c0*/  I2F.RP R0, R31 ;  /* 0x0000001f00007306 */ /* 0x000eb00000209400 */
[----:B--2---:R-:W0:Y:S02]  /*09d0*/  MUFU.RCP R0, R0 ;  /* 0x0000000000007308 */ /* 0x004e240000001000 */
[----:B0-----:R-:W-:-:S06]  /*09e0*/  IADD3 R20, PT, PT, R0, 0xffffffe, RZ ;  /* 0x0ffffffe00147810 */ /* 0x001fcc0007ffe0ff */
[----:B------:R0:W2:Y:S01]  /*09f0*/  F2I.FTZ.U32.TRUNC.NTZ R21, R20 ;  /* 0x0000001400157305 */ /* 0x0000a2000021f000 */
[----:B-1----:R-:W-:Y:S02]  /*0a00*/  IABS R24, R15 ;  /* 0x0000000f00187213 */ /* 0x002fe40000000000 */
[----:B0-----:R-:W-:Y:S02]  /*0a10*/  MOV R20, RZ ;  /* 0x000000ff00147202 */ /* 0x001fe40000000f00 */
[----:B--2---:R-:W-:-:S05]  /*0a20*/  IADD3 R22, PT, PT, RZ, -R21, RZ ;  /* 0x80000015ff167210 */ /* 0x004fca0007ffe0ff */
[----:B------:R-:W-:Y:S01]  /*0a30*/  IMAD R23, R22, R31, RZ ;  /* 0x0000001f16177224 */ /* 0x000fe200078e02ff */
[----:B------:R-:W-:-:S03]  /*0a40*/  IABS R22, R14 ;  /* 0x0000000e00167213 */ /* 0x000fc60000000000 */
[----:B------:R-:W-:Y:S01]  /*0a50*/  IMAD.HI.U32 R21, R21, R23, R20 ;  /* 0x0000001715157227 */ /* 0x000fe200078e0014 */
[----:B------:R-:W-:-:S05]  /*0a60*/  IADD3 R23, PT, PT, RZ, -R24, RZ ;  /* 0x80000018ff177210 */ /* 0x000fca0007ffe0ff */
[----:B------:R-:W-:-:S04]  /*0a70*/  IMAD.HI.U32 R0, R21, R22, RZ ;  /* 0x0000001615007227 */ /* 0x000fc800078e00ff */
[----:B------:R-:W-:-:S05]  /*0a80*/  IMAD R20, R0, R23, R22 ;  /* 0x0000001700147224 */ /* 0x000fca00078e0216 */
[----:B------:R-:W-:-:S13]  /*0a90*/  ISETP.GT.U32.AND P2, PT, R31, R20, PT ;  /* 0x000000141f00720c */ /* 0x000fda0003f44070 */
[----:B------:R-:W-:-:S05]  /*0aa0*/  @!P2 IMAD.IADD R20, R20, 0x1, -R31 ;  /* 0x000000011414a824 */ /* 0x000fca00078e0a1f */
[----:B------:R-:W-:Y:S02]  /*0ab0*/  ISETP.GE.U32.AND P0, PT, R20, R31, PT ;  /* 0x0000001f1400720c */ /* 0x000fe40003f06070 */
[----:B------:R-:W-:Y:S02]  /*0ac0*/  LOP3.LUT R20, R14, R15, RZ, 0x3c, !PT ;  /* 0x0000000f0e147212 */ /* 0x000fe400078e3cff */
[----:B------:R-:W-:Y:S02]  /*0ad0*/  @!P2 IADD3 R0, PT, PT, R0, 0x1, RZ ;  /* 0x000000010000a810 */ /* 0x000fe40007ffe0ff */
[----:B------:R-:W-:Y:S02]  /*0ae0*/  ISETP.GE.AND P1, PT, R20, RZ, PT ;  /* 0x000000ff1400720c */ /* 0x000fe40003f26270 */
[----:B------:R-:W-:-:S05]  /*0af0*/  ISETP.NE.AND P2, PT, R15, RZ, PT ;  /* 0x000000ff0f00720c */ /* 0x000fca0003f45270 */
[----:B------:R-:W-:-:S06]  /*0b00*/  @P0 IADD3 R0, PT, PT, R0, 0x1, RZ ;  /* 0x0000000100000810 */ /* 0x000fcc0007ffe0ff */
[----:B------:R-:W-:Y:S02]  /*0b10*/  @!P1 IADD3 R0, PT, PT, -R0, RZ, RZ ;  /* 0x000000ff00009210 */ /* 0x000fe40007ffe1ff */
[----:B------:R-:W-:-:S04]  /*0b20*/  @!P2 LOP3.LUT R0, RZ, R15, RZ, 0x33, !PT ;  /* 0x0000000fff00a212 */ /* 0x000fc800078e33ff */
[----:B------:R-:W-:-:S05]  /*0b30*/  IADD3 R20, PT, PT, -R0, RZ, RZ ;  /* 0x000000ff00147210 */ /* 0x000fca0007ffe1ff */
[----:B------:R-:W-:Y:S02]  /*0b40*/  IMAD R14, R15, R20, R14 ;  /* 0x000000140f0e7224 */ /* 0x000fe400078e020e */
[----:B------:R-:W-:-:S03]  /*0b50*/  VIADD R15, R13, 0xffffffff ;  /* 0xffffffff0d0f7836 */ /* 0x000fc60000000000 */
[----:B------:R-:W-:Y:S01]  /*0b60*/  I2FP.F32.S32 R14, R14 ;  /* 0x0000000e000e7245 */ /* 0x000fe20000201400 */
[----:B------:R-:W-:-:S04]  /*0b70*/  IMAD.WIDE.U32 R22, R13, 0x4, R4 ;  /* 0x000000040d167825 */ /* 0x000fc800078e0004 */
[----:B---3--:R-:W-:Y:S01]  /*0b80*/  FFMA R29, R14, R18, R17 ;  /* 0x000000120e1d7223 */ /* 0x008fe20000000011 */
[----:B------:R-:W-:-:S04]  /*0b90*/  IMAD.WIDE.U32 R24, R15, 0x4, R2 ;  /* 0x000000040f187825 */ /* 0x000fc800078e0002 */
        /* <DEDUP_REMOVED lines=36> */
[----:B------:R-:W-:-:S05]  /*0de0*/  IMAD.WIDE.U32 R22, R15, 0x4, R4 ;  /* 0x000000040f167825 */ /* 0x000fca00078e0004 */
        /* <DEDUP_REMOVED lines=70> */
[----:B------:R-:W-:-:S05]  /*1250*/  I2FP.F32.S32 R23, R0 ;  /* 0x0000000000177245 */ /* 0x000fca0000201400 */
[----:B---3--:R-:W-:Y:S01]  /*1260*/  FFMA R29, R23, R21, R18 ;  /* 0x00000015171d7223 */ /* 0x008fe20000000012 */
[----:B------:R-:W-:-:S04]  /*1270*/  IMAD.WIDE.U32 R22, R15, 0x4, R4 ;  /* 0x000000040f167825 */ /* 0x000fc800078e0004 */
[C---:B------:R-:W-:Y:S01]  /*1280*/  IMAD.WIDE.U32 R20, R17.reuse, 0x4, R2 ;  /* 0x0000000411147825 */ /* 0x040fe200078e0002 */
[----:B------:R0:W-:Y:S05]  /*1290*/  ST.E desc[UR4][R22.64], R29 ;  /* 0x0000001d16007985 */ /* 0x0001ea000c101904 */
[----:B------:R-:W2:Y:S01]  /*12a0*/  LDG.E R21, desc[UR6][R20.64] ;  /* 0x0000000614157981 */ /* 0x000ea2000c1e1900 */
[----:B------:R-:W-:-:S04]  /*12b0*/  IMAD.WIDE.U32 R24, R17, 0x4, R10 ;  /* 0x0000000411187825 */ /* 0x000fc800078e000a */
[----:B------:R-:W-:Y:S01]  /*12c0*/  IMAD.WIDE.U32 R26, R17, 0x4, R8 ;  /* 0x00000004111a7825 */ /* 0x000fe200078e0008 */
[----:B------:R1:W3:Y:S04]  /*12d0*/  LDG.E R0, desc[UR4][R24.64] ;  /* 0x0000000418007981 */ /* 0x0002e8000c1e1900 */
[----:B------:R-:W3:Y:S01]  /*12e0*/  LDG.E R15, desc[UR6][R26.64] ;  /* 0x000000061a0f7981 */ /* 0x000ee2000c1e1900 */
[----:B------:R-:W-:Y:S01]  /*12f0*/  VIADD R12, R12, 0x8 ;  /* 0x000000080c0c7836 */ /* 0x000fe20000000000 */
[----:B------:R-:W-:Y:S02]  /*1300*/  IADD3 R13, PT, PT, R13, -0x8, RZ ;  /* 0xfffffff80d0d7810 */ /* 0x000fe40007ffe0ff */
        /* <DEDUP_REMOVED lines=24> */
[----:B------:R-:W-:Y:S02]  /*1490*/  IADD3 R18, PT, PT, -R23, RZ, RZ ;  /* 0x000000ff17127210 */ /* 0x000fe40007ffe1ff */
[----:B------:R-:W-:-:S03]  /*14a0*/  ISETP.NE.AND P0, PT, R12, RZ, PT ;  /* 0x000000ff0c00720c */ /* 0x000fc60003f05270 */
[----:B------:R-:W-:-:S05]  /*14b0*/  IMAD R14, R21, R18, R14 ;  /* 0x00000012150e7224 */ /* 0x000fca00078e020e */
[----:B------:R-:W-:Y:S01]  /*14c0*/  I2FP.F32.S32 R25, R14 ;  /* 0x0000000e00197245 */ /* 0x000fe20000201400 */
[----:B------:R-:W-:-:S04]  /*14d0*/  IMAD.WIDE.U32 R20, R17, 0x4, R4 ;  /* 0x0000000411147825 */ /* 0x000fc800078e0004 */
[----:B---3--:R-:W-:Y:S01]  /*14e0*/  FFMA R15, R25, R15, R0 ;  /* 0x0000000f190f7223 */ /* 0x008fe20000000000 */
[----:B------:R-:W-:-:S04]  /*14f0*/  MOV R0, R23 ;  /* 0x0000001700007202 */ /* 0x000fc80000000f00 */
[----:B------:R3:W-:Y:S01]  /*1500*/  ST.E desc[UR4][R20.64], R15 ;  /* 0x0000000f14007985 */ /* 0x0007e2000c101904 */
[----:B------:R-:W-:Y:S05]  /*1510*/  @P0 BRA `(.L_x_4) ;  /* 0xffffffec00400947 */ /* 0x000fea000383ffff */
[----:B------:R-:W-:Y:S05]  /*1520*/  BSYNC.RECONVERGENT B0 ;  /* 0x0000000000007941 */ /* 0x000fea0003800200 */
.L_x_3:
[----:B------:R-:W-:-:S07]  /*1530*/  IADD3 R13, PT, PT, R13, 0x4, RZ ;  /* 0x000000040d0d7810 */ /* 0x000fce0007ffe0ff */
.L_x_2:
[----:B------:R-:W-:-:S13]  /*1540*/  ISETP.NE.AND P0, PT, R19, RZ, PT ;  /* 0x000000ff1300720c */ /* 0x000fda0003f05270 */
[----:B------:R-:W-:Y:S05]  /*1550*/  @!P0 BRA `(.L_x_1) ;  /* 0x0000001000848947 */ /* 0x000fea0003800000 */
[----:B------:R-:W0:Y:S01]  /*1560*/  LDCU UR4, c[0x0][0x3b4] ;  /* 0x00007680ff0477ac */ /* 0x000e220008000800 */
[----:B------:R-:W-:Y:S01]  /*1570*/  ISETP.GE.U32.AND P0, PT, R19, 0x4, PT ;  /* 0x000000041300780c */ /* 0x000fe20003f06070 */
[----:B0-----:R-:W-:-:S04]  /*1580*/  ULOP3.LUT UR5, UR4, 0x3, URZ, 0xc0, !UPT ;  /* 0x0000000304057892 */ /* 0x001fc8000f8ec0ff */
[----:B------:R-:W-:-:S08]  /*1590*/  UISETP.NE.AND UP0, UPT, UR5, URZ, UPT ;  /* 0x000000ff0500728c */ /* 0x000fd0000bf05270 */
[----:B------:R-:W-:Y:S05]  /*15a0*/  @!P0 BRA `(.L_x_5) ;  /* 0x0000000800708947 */ /* 0x000fea0003800000 */
[----:B------:R-:W3:Y:S01]  /*15b0*/  LDC.64 R10, c[0x0][0x388] ;  /* 0x0000e200ff0a7b82 */ /* 0x000ee20000000a00 */
[----:B------:R-:W-:Y:S02]  /*15c0*/  R2UR UR6, R6 ;  /* 0x00000000060672ca */ /* 0x000fe400000e0000 */
[----:B------:R-:W-:Y:S02]  /*15d0*/  R2UR UR7, R7 ;  /* 0x00000000070772ca */ /* 0x000fe400000e0000 */
[----:B------:R-:W-:-:S03]  /*15e0*/  IADD3 R17, PT, PT, R13, -0x1, RZ ;  /* 0xffffffff0d117810 */ /* 0x000fc60007ffe0ff */
[----:B------:R-:W0:Y:S08]  /*15f0*/  LDC.64 R8, c[0x0][0x398] ;  /* 0x0000e600ff087b82 */ /* 0x000e300000000a00 */
[----:B------:R-:W1:Y:S01]  /*1600*/  LDC.64 R2, c[0x0][0x390] ;  /* 0x0000e400ff027b82 */ /* 0x000e620000000a00 */
[----:B---3--:R-:W-:-:S05]  /*1610*/  IMAD.WIDE.U32 R20, R17, 0x4, R10 ;  /* 0x0000000411147825 */ /* 0x008fca00078e000a */
[----:B------:R-:W2:Y:S01]  /*1620*/  LDG.E R15, desc[UR6][R20.64] ;  /* 0x00000006140f7981 */ /* 0x000ea2000c1e1900 */
[----:B------:R-:W-:Y:S02]  /*1630*/  R2UR UR8, R6 ;  /* 0x00000000060872ca */ /* 0x000fe400000e0000 */
[----:B------:R-:W-:Y:S01]  /*1640*/  R2UR UR9, R7 ;  /* 0x00000000070972ca */ /* 0x000fe200000e0000 */
[----:B0-----:R-:W-:-:S06]  /*1650*/  IMAD.WIDE.U32 R18, R17, 0x4, R8 ;  /* 0x0000000411127825 */ /* 0x001fcc00078e0008 */
[----:B------:R0:W3:Y:S01]  /*1660*/  LDG.E R19, desc[UR6][R18.64] ;  /* 0x0000000612137981 */ /* 0x0000e2000c1e1900 */
[----:B-1----:R-:W-:-:S05]  /*1670*/  IMAD.WIDE.U32 R22, R17, 0x4, R2 ;  /* 0x0000000411167825 */ /* 0x002fca00078e0002 */
[----:B------:R1:W3:Y:S01]  /*1680*/  LDG.E R14, desc[UR8][R22.64] ;  /* 0x00000008160e7981 */ /* 0x0002e2000c1e1900 */
[----:B0-----:R-:W-:Y:S02]  /*1690*/  IABS R18, R0 ;  /* 0x0000000000127213 */ /* 0x001fe40000000000 */
[----:B--2---:R-:W-:-:S04]  /*16a0*/  IABS R25, R15 ;  /* 0x0000000f00197213 */ /* 0x004fc80000000000 */
[----:B------:R-:W0:Y:S08]  /*16b0*/  I2F.RP R12, R25 ;  /* 0x00000019000c7306 */ /* 0x000e300000209400 */
[----:B0-----:R-:W0:Y:S02]  /*16c0*/  MUFU.RCP R12, R12 ;  /* 0x0000000c000c7308 */ /* 0x001e240000001000 */
[----:B0-----:R-:W-:-:S06]  /*16d0*/  VIADD R20, R12, 0xffffffe ;  /* 0x0ffffffe0c147836 */ /* 0x001fcc0000000000 */
[----:B------:R0:W2:Y:S02]  /*16e0*/  F2I.FTZ.U32.TRUNC.NTZ R21, R20 ;  /* 0x0000001400157305 */ /* 0x0000a4000021f000 */
[----:B0-----:R-:W-:Y:S01]  /*16f0*/  HFMA2 R20, -RZ, RZ, 0, 0 ;  /* 0x00000000ff147431 */ /* 0x001fe200000001ff */
[----:B--2---:R-:W-:-:S05]  /*1700*/  IADD3 R24, PT, PT, RZ, -R21, RZ ;  /* 0x80000015ff187210 */ /* 0x004fca0007ffe0ff */
[----:B------:R-:W-:Y:S01]  /*1710*/  IMAD R27, R24, R25, RZ ;  /* 0x00000019181b7224 */ /* 0x000fe200078e02ff */
[----:B-1----:R-:W-:-:S03]  /*1720*/  IABS R22, R15 ;  /* 0x0000000f00167213 */ /* 0x002fc60000000000 */
[----:B------:R-:W-:Y:S01]  /*1730*/  IMAD.HI.U32 R21, R21, R27, R20 ;  /* 0x0000001b15157227 */ /* 0x000fe200078e0014 */
[----:B------:R-:W-:-:S05]  /*1740*/  IADD3 R23, PT, PT, RZ, -R22, RZ ;  /* 0x80000016ff177210 */ /* 0x000fca0007ffe0ff */
[----:B------:R-:W-:-:S04]  /*1750*/  IMAD.HI.U32 R12, R21, R18, RZ ;  /* 0x00000012150c7227 */ /* 0x000fc800078e00ff */
[----:B------:R-:W-:-:S05]  /*1760*/  IMAD R18, R12, R23, R18 ;  /* 0x000000170c127224 */ /* 0x000fca00078e0212 */
[----:B------:R-:W-:-:S13]  /*1770*/  ISETP.GT.U32.AND P2, PT, R25, R18, PT ;  /* 0x000000121900720c */ /* 0x000fda0003f44070 */
[----:B------:R-:W-:-:S04]  /*1780*/  @!P2 IADD3 R18, PT, PT, R18, -R25, RZ ;  /* 0x800000191212a210 */ /* 0x000fc80007ffe0ff */
[----:B------:R-:W-:Y:S02]  /*1790*/  ISETP.GE.U32.AND P0, PT, R18, R25, PT ;  /* 0x000000191200720c */ /* 0x000fe40003f06070 */
[----:B------:R-:W-:Y:S01]  /*17a0*/  LOP3.LUT R18, R0, R15, RZ, 0x3c, !PT ;  /* 0x0000000f00127212 */ /* 0x000fe200078e3cff */
[----:B------:R-:W-:Y:S01]  /*17b0*/  @!P2 VIADD R12, R12, 0x1 ;  /* 0x000000010c0ca836 */ /* 0x000fe20000000000 */
[----:B------:R-:W-:Y:S02]  /*17c0*/  ISETP.NE.AND P2, PT, R15, RZ, PT ;  /* 0x000000ff0f00720c */ /* 0x000fe40003f45270 */
[----:B------:R-:W-:-:S07]  /*17d0*/  ISETP.GE.AND P1, PT, R18, RZ, PT ;  /* 0x000000ff1200720c */ /* 0x000fce0003f26270 */
[----:B------:R-:W-:-:S06]  /*17e0*/  @P0 IADD3 R12, PT, PT, R12, 0x1, RZ ;  /* 0x000000010c0c0810 */ /* 0x000fcc0007ffe0ff */
[----:B------:R-:W-:Y:S02]  /*17f0*/  @!P1 IADD3 R12, PT, PT, -R12, RZ, RZ ;  /* 0x000000ff0c0c9210 */ /* 0x000fe40007ffe1ff */
[----:B------:R-:W-:-:S04]  /*1800*/  @!P2 LOP3.LUT R12, RZ, R15, RZ, 0x33, !PT ;  /* 0x0000000fff0ca212 */ /* 0x000fc800078e33ff */
[----:B------:R-:W-:-:S05]  /*1810*/  IADD3 R18, PT, PT, -R12, RZ, RZ ;  /* 0x000000ff0c127210 */ /* 0x000fca0007ffe1ff */
[----:B------:R-:W-:-:S05]  /*1820*/  IMAD R15, R15, R18, R0 ;  /* 0x000000120f0f7224 */ /* 0x000fca00078e0200 */
[----:B------:R-:W-:Y:S02]  /*1830*/  I2FP.F32.S32 R0, R15 ;  /* 0x0000000f00007245 */ /* 0x000fe40000201400 */
[----:B------:R-:W-:Y:S01]  /*1840*/  IADD3 R15, PT, PT, R13, -0x2, RZ ;  /* 0xfffffffe0d0f7810 */ /* 0x000fe20007ffe0ff */
        /* <DEDUP_REMOVED lines=13> */
[----:B0-----:R-:W-:-:S06]  /*1920*/  VIADD R20, R0, 0xffffffe ;  /* 0x0ffffffe00147836 */ /* 0x001fcc0000000000 */
        /* <DEDUP_REMOVED lines=20> */
[----:B------:R-:W-:Y:S01]  /*1a70*/  IMAD R12, R17, R18, R12 ;  /* 0x00000012110c7224 */ /* 0x000fe200078e020c */
[----:B------:R-:W-:-:S04]  /*1a80*/  IADD3 R17, PT, PT, R13, -0x3, RZ ;  /* 0xfffffffd0d117810 */ /* 0x000fc80007ffe0ff */
        /* <DEDUP_REMOVED lines=11> */
[----:B------:R-:W-:-:S05]  /*1b40*/  IADD3 R13, PT, PT, R13, -0x4, RZ ;  /* 0xfffffffc0d0d7810 */ /* 0x000fca0007ffe0ff */
[----:B------:R-:W-:-:S04]  /*1b50*/  IMAD.WIDE.U32 R10, R13, 0x4, R10 ;  /* 0x000000040d0a7825 */ /* 0x000fc800078e000a */
[----:B------:R-:W-:Y:S01]  /*1b60*/  IMAD.WIDE.U32 R8, R13, 0x4, R8 ;  /* 0x000000040d087825 */ /* 0x000fe200078e0008 */
[----:B--2---:R-:W-:-:S04]  /*1b70*/  IABS R29, R15 ;  /* 0x0000000f001d7213 */ /* 0x004fc80000000000 */
[----:B------:R-:W1:Y:S08]  /*1b80*/  I2F.RP R12, R29 ;  /* 0x0000001d000c7306 */ /* 0x000e700000209400 */
[----:B-1----:R-:W0:Y:S02]  /*1b90*/  MUFU.RCP R12, R12 ;  /* 0x0000000c000c7308 */ /* 0x002e240000001000 */
[----:B0-----:R-:W-:-:S06]  /*1ba0*/  IADD3 R20, PT, PT, R12, 0xffffffe, RZ ;  /* 0x0ffffffe0c147810 */ /* 0x001fcc0007ffe0ff */
[----:B------:R0:W1:Y:S02]  /*1bb0*/  F2I.FTZ.U32.TRUNC.NTZ R21, R20 ;  /* 0x0000001400157305 */ /* 0x000064000021f000 */
[----:B0-----:R-:W-:Y:S02]  /*1bc0*/  HFMA2 R20, -RZ, RZ, 0, 0 ;  /* 0x00000000ff147431 */ /* 0x001fe400000001ff */
[----:B-1----:R-:W-:-:S04]  /*1bd0*/  IMAD.MOV R22, RZ, RZ, -R21 ;  /* 0x000000ffff167224 */ /* 0x002fc800078e0a15 */
        /* <DEDUP_REMOVED lines=14> */
[----:B------:R-:W-:Y:S02]  /*1cc0*/  @!P1 IMAD.MOV R12, RZ, RZ, -R12 ;  /* 0x000000ffff0c9224 */ /* 0x000fe400078e0a0c */
[----:B------:R-:W-:-:S04]  /*1cd0*/  @!P2 LOP3.LUT R12, RZ, R15, RZ, 0x33, !PT ;  /* 0x0000000fff0ca212 */ /* 0x000fc800078e33ff */
[----:B------:R-:W-:-:S05]  /*1ce0*/  IADD3 R18, PT, PT, -R12, RZ, RZ ;  /* 0x000000ff0c127210 */ /* 0x000fca0007ffe1ff */
[----:B------:R-:W-:-:S05]  /*1cf0*/  IMAD R0, R15, R18, R0 ;  /* 0x000000120f007224 */ /* 0x000fca00078e0200 */
[----:B------:R-:W-:-:S05]  /*1d00*/  I2FP.F32.S32 R15, R0 ;  /* 0x00000000000f7245 */ /* 0x000fca0000201400 */
[----:B---3--:R-:W-:Y:S01]  /*1d10*/  FFMA R19, R15, R19, R14 ;  /* 0x000000130f137223 */ /* 0x008fe2000000000e */
[----:B------:R-:W-:-:S05]  /*1d20*/  IMAD.WIDE.U32 R14, R17, 0x4, R4 ;  /* 0x00000004110e7825 */ /* 0x000fca00078e0004 */
[----:B------:R0:W-:Y:S04]  /*1d30*/  ST.E desc[UR6][R14.64], R19 ;  /* 0x000000130e007985 */ /* 0x0001e8000c101906 */
[----:B------:R-:W2:Y:S01]  /*1d40*/  LDG.E R11, desc[UR8][R10.64] ;  /* 0x000000080a0b7981 */ /* 0x000ea2000c1e1900 */
[----:B------:R-:W-:-:S03]  /*1d50*/  IMAD.WIDE.U32 R2, R13, 0x4, R2 ;  /* 0x000000040d027825 */ /* 0x000fc600078e0002 */
[----:B------:R-:W3:Y:S04]  /*1d60*/  LDG.E R8, desc[UR6][R8.64] ;  /* 0x0000000608087981 */ /* 0x000ee8000c1e1900 */
[----:B------:R1:W3:Y:S02]  /*1d70*/  LDG.E R17, desc[UR8][R2.64] ;  /* 0x0000000802117981 */ /* 0x0002e4000c1e1900 */
[----:B-1----:R-:W-:Y:S02]  /*1d80*/  IABS R2, R12 ;  /* 0x0000000c00027213 */ /* 0x002fe40000000000 */
[----:B--2---:R-:W-:-:S04]  /*1d90*/  IABS R21, R11 ;  /* 0x0000000b00157213 */ /* 0x004fc80000000000 */
[----:B------:R-:W1:Y:S08]  /*1da0*/  I2F.RP R0, R21 ;  /* 0x0000001500007306 */ /* 0x000e700000209400 */
[----:B-1----:R-:W0:Y:S02]  /*1db0*/  MUFU.RCP R0, R0 ;  /* 0x0000000000007308 */ /* 0x002e240000001000 */
[----:B0-----:R-:W-:-:S06]  /*1dc0*/  IADD3 R14, PT, PT, R0, 0xffffffe, RZ ;  /* 0x0ffffffe000e7810 */ /* 0x001fcc0007ffe0ff */
[----:B------:R0:W1:Y:S01]  /*1dd0*/  F2I.FTZ.U32.TRUNC.NTZ R15, R14 ;  /* 0x0000000e000f7305 */ /* 0x000062000021f000 */
[----:B------:R-:W-:Y:S02]  /*1de0*/  IABS R3, R11 ;  /* 0x0000000b00037213 */ /* 0x000fe40000000000 */
[----:B0-----:R-:W-:Y:S02]  /*1df0*/  MOV R14, RZ ;  /* 0x000000ff000e7202 */ /* 0x001fe40000000f00 */
[----:B-1----:R-:W-:-:S05]  /*1e00*/  IADD3 R10, PT, PT, RZ, -R15, RZ ;  /* 0x8000000fff0a7210 */ /* 0x002fca0007ffe0ff */
[----:B------:R-:W-:-:S04]  /*1e10*/  IMAD R19, R10, R21, RZ ;  /* 0x000000150a137224 */ /* 0x000fc800078e02ff */
        /* <DEDUP_REMOVED lines=11> */
[----:B------:R-:W-:-:S04]  /*1ed0*/  @P0 IADD3 R15, PT, PT, R15, 0x1, RZ ;  /* 0x000000010f0f0810 */ /* 0x000fc80007ffe0ff */
[----:B------:R-:W-:-:S04]  /*1ee0*/  MOV R0, R15 ;  /* 0x0000000f00007202 */ /* 0x000fc80000000f00 */
[----:B------:R-:W-:Y:S02]  /*1ef0*/  @!P1 IADD3 R0, PT, PT, -R0, RZ, RZ ;  /* 0x000000ff00009210 */ /* 0x000fe40007ffe1ff */
[----:B------:R-:W-:-:S05]  /*1f00*/  @!P2 LOP3.LUT R0, RZ, R11, RZ, 0x33, !PT ;  /* 0x0000000bff00a212 */ /* 0x000fca00078e33ff */
[----:B------:R-:W-:-:S04]  /*1f10*/  IMAD.MOV R2, RZ, RZ, -R0 ;  /* 0x000000ffff027224 */ /* 0x000fc800078e0a00 */
[----:B------:R-:W-:-:S05]  /*1f20*/  IMAD R11, R11, R2, R12 ;  /* 0x000000020b0b7224 */ /* 0x000fca00078e020c */
[----:B------:R-:W-:Y:S01]  /*1f30*/  I2FP.F32.S32 R11, R11 ;  /* 0x0000000b000b7245 */ /* 0x000fe20000201400 */
[----:B------:R-:W-:-:S04]  /*1f40*/  IMAD.WIDE.U32 R2, R13, 0x4, R4 ;  /* 0x000000040d027825 */ /* 0x000fc800078e0004 */
[----:B---3--:R-:W-:-:S05]  /*1f50*/  FFMA R11, R11, R17, R8 ;  /* 0x000000110b0b7223 */ /* 0x008fca0000000008 */
[----:B------:R0:W-:Y:S02]  /*1f60*/  ST.E desc[UR6][R2.64], R11 ;  /* 0x0000000b02007985 */ /* 0x0001e4000c101906 */
.L_x_5:
[----:B------:R-:W-:Y:S05]  /*1f70*/  BRA.U !UP0, `(.L_x_1) ;  /* 0x0000000508fc7547 */ /* 0x000fea000b800000 */
[----:B------:R-:W-:Y:S02]  /*1f80*/  UISETP.NE.AND UP0, UPT, UR5, 0x1, UPT ;  /* 0x000000010500788c */ /* 0x000fe4000bf05270 */
[----:B------:R-:W-:-:S04]  /*1f90*/  ULOP3.LUT UR4, UR4, 0x1, URZ, 0xc0, !UPT ;  /* 0x0000000104047892 */ /* 0x000fc8000f8ec0ff */
[----:B------:R-:W-:-:S03]  /*1fa0*/  UISETP.NE.U32.AND UP1, UPT, UR4, 0x1, UPT ;  /* 0x000000010400788c */ /* 0x000fc6000bf25070 */
[----:B------:R-:W-:Y:S08]  /*1fb0*/  BRA.U !UP0, `(.L_x_6) ;  /* 0x0000000508487547 */ /* 0x000ff0000b800000 */
[----:B0-----:R-:W0:Y:S01]  /*1fc0*/  LDC.64 R10, c[0x0][0x388] ;  /* 0x0000e200ff0a7b82 */ /* 0x001e220000000a00 */
[----:B------:R-:W-:Y:S02]  /*1fd0*/  R2UR UR4, R6 ;  /* 0x00000000060472ca */ /* 0x000fe400000e0000 */
[----:B------:R-:W-:Y:S02]  /*1fe0*/  R2UR UR5, R7 ;  /* 0x00000000070572ca */ /* 0x000fe400000e0000 */
[----:B---3--:R-:W-:-:S03]  /*1ff0*/  IADD3 R15, PT, PT, R13, -0x1, RZ ;  /* 0xffffffff0d0f7810 */ /* 0x008fc60007ffe0ff */
[----:B------:R-:W1:Y:S08]  /*2000*/  LDC.64 R8, c[0x0][0x398] ;  /* 0x0000e600ff087b82 */ /* 0x000e700000000a00 */
[----:B------:R-:W2:Y:S01]  /*2010*/  LDC.64 R2, c[0x0][0x390] ;  /* 0x0000e400ff027b82 */ /* 0x000ea20000000a00 */
[----:B0-----:R-:W-:-:S05]  /*2020*/  IMAD.WIDE.U32 R20, R15, 0x4, R10 ;  /* 0x000000040f147825 */ /* 0x001fca00078e000a */
[----:B------:R-:W3:Y:S01]  /*2030*/  LDG.E R17, desc[UR4][R20.64] ;  /* 0x0000000414117981 */ /* 0x000ee2000c1e1900 */
[----:B------:R-:W-:Y:S02]  /*2040*/  R2UR UR6, R6 ;  /* 0x00000000060672ca */ /* 0x000fe400000e0000 */
[----:B------:R-:W-:Y:S01]  /*2050*/  R2UR UR7, R7 ;  /* 0x00000000070772ca */ /* 0x000fe200000e0000 */
[----:B-1----:R-:W-:-:S06]  /*2060*/  IMAD.WIDE.U32 R18, R15, 0x4, R8 ;  /* 0x000000040f127825 */ /* 0x002fcc00078e0008 */
[----:B------:R0:W4:Y:S01]  /*2070*/  LDG.E R19, desc[UR4][R18.64] ;  /* 0x0000000412137981 */ /* 0x000122000c1e1900 */
[----:B--2---:R-:W-:-:S05]  /*2080*/  IMAD.WIDE.U32 R22, R15, 0x4, R2 ;  /* 0x000000040f167825 */ /* 0x004fca00078e0002 */
[----:B------:R1:W4:Y:S01]  /*2090*/  LDG.E R14, desc[UR6][R22.64] ;  /* 0x00000006160e7981 */ /* 0x000322000c1e1900 */
[----:B0-----:R-:W-:Y:S02]  /*20a0*/  IABS R18, R0 ;  /* 0x0000000000127213 */ /* 0x001fe40000000000 */
[----:B------:R-:W-:-:S05]  /*20b0*/  IADD3 R13, PT, PT, R13, -0x2, RZ ;  /* 0xfffffffe0d0d7810 */ /* 0x000fca0007ffe0ff */
[----:B------:R-:W-:Y:S01]  /*20c0*/  IMAD.WIDE.U32 R10, R13, 0x4, R10 ;  /* 0x000000040d0a7825 */ /* 0x000fe200078e000a */
[----:B---3--:R-:W-:-:S04]  /*20d0*/  IABS R25, R17 ;  /* 0x0000001100197213 */ /* 0x008fc80000000000 */
[----:B------:R-:W0:Y:S08]  /*20e0*/  I2F.RP R12, R25 ;  /* 0x00000019000c7306 */ /* 0x000e300000209400 */
[----:B0-----:R-:W0:Y:S02]  /*20f0*/  MUFU.RCP R12, R12 ;  /* 0x0000000c000c7308 */ /* 0x001e240000001000 */
[----:B0-----:R-:W-:-:S06]  /*2100*/  IADD3 R20, PT, PT, R12, 0xffffffe, RZ ;  /* 0x0ffffffe0c147810 */ /* 0x001fcc0007ffe0ff */
        /* <DEDUP_REMOVED lines=20> */
[----:B------:R-:W-:-:S05]  /*2250*/  IMAD R17, R17, R18, R0 ;  /* 0x0000001211117224 */ /* 0x000fca00078e0200 */
[----:B------:R-:W-:-:S05]  /*2260*/  I2FP.F32.S32 R0, R17 ;  /* 0x0000001100007245 */ /* 0x000fca0000201400 */
[----:B----4-:R-:W-:Y:S01]  /*2270*/  FFMA R19, R0, R14, R19 ;  /* 0x0000000e00137223 */ /* 0x010fe20000000013 */
[----:B------:R-:W-:-:S05]  /*2280*/  IMAD.WIDE.U32 R14, R15, 0x4, R4 ;  /* 0x000000040f0e7825 */ /* 0x000fca00078e0004 */
[----:B------:R0:W-:Y:S04]  /*2290*/  ST.E desc[UR4][R14.64], R19 ;  /* 0x000000130e007985 */ /* 0x0001e8000c101904 */
[----:B------:R-:W2:Y:S01]  /*22a0*/  LDG.E R11, desc[UR6][R10.64] ;  /* 0x000000060a0b7981 */ /* 0x000ea2000c1e1900 */
[----:B------:R-:W-:-:S04]  /*22b0*/  IMAD.WIDE.U32 R8, R13, 0x4, R8 ;  /* 0x000000040d087825 */ /* 0x000fc800078e0008 */
[----:B------:R-:W-:Y:S02]  /*22c0*/  IMAD.WIDE.U32 R2, R13, 0x4, R2 ;  /* 0x000000040d027825 */ /* 0x000fe400078e0002 */
[----:B------:R-:W3:Y:S04]  /*22d0*/  LDG.E R8, desc[UR4][R8.64] ;  /* 0x0000000408087981 */ /* 0x000ee8000c1e1900 */
[----:B------:R1:W3:Y:S02]  /*22e0*/  LDG.E R17, desc[UR6][R2.64] ;  /* 0x0000000602117981 */ /* 0x0002e4000c1e1900 */
[----:B-1----:R-:W-:Y:S02]  /*22f0*/  IABS R2, R12 ;  /* 0x0000000c00027213 */ /* 0x002fe40000000000 */
[----:B--2---:R-:W-:-:S04]  /*2300*/  IABS R21, R11 ;  /* 0x0000000b00157213 */ /* 0x004fc80000000000 */
[----:B------:R-:W1:Y:S08]  /*2310*/  I2F.RP R0, R21 ;  /* 0x0000001500007306 */ /* 0x000e700000209400 */
[----:B-1----:R-:W0:Y:S02]  /*2320*/  MUFU.RCP R0, R0 ;  /* 0x0000000000007308 */ /* 0x002e240000001000 */
[----:B0-----:R-:W-:-:S06]  /*2330*/  VIADD R14, R0, 0xffffffe ;  /* 0x0ffffffe000e7836 */ /* 0x001fcc0000000000 */
[----:B------:R0:W1:Y:S01]  /*2340*/  F2I.FTZ.U32.TRUNC.NTZ R15, R14 ;  /* 0x0000000e000f7305 */ /* 0x000062000021f000 */
[----:B------:R-:W-:Y:S02]  /*2350*/  IABS R3, R11 ;  /* 0x0000000b00037213 */ /* 0x000fe40000000000 */
[----:B0-----:R-:W-:Y:S02]  /*2360*/  MOV R14, RZ ;  /* 0x000000ff000e7202 */ /* 0x001fe40000000f00 */
[----:B-1----:R-:W-:-:S05]  /*2370*/  IADD3 R10, PT, PT, RZ, -R15, RZ ;  /* 0x8000000fff0a7210 */ /* 0x002fca0007ffe0ff */
[----:B------:R-:W-:-:S04]  /*2380*/  IMAD R19, R10, R21, RZ ;  /* 0x000000150a137224 */ /* 0x000fc800078e02ff */
        /* <DEDUP_REMOVED lines=11> */
[----:B------:R-:W-:-:S05]  /*2440*/  @P0 VIADD R15, R15, 0x1 ;  /* 0x000000010f0f0836 */ /* 0x000fca0000000000 */
[----:B------:R-:W-:-:S04]  /*2450*/  MOV R0, R15 ;  /* 0x0000000f00007202 */ /* 0x000fc80000000f00 */
[----:B------:R-:W-:Y:S02]  /*2460*/  @!P1 IADD3 R0, PT, PT, -R0, RZ, RZ ;  /* 0x000000ff00009210 */ /* 0x000fe40007ffe1ff */
[----:B------:R-:W-:-:S04]  /*2470*/  @!P2 LOP3.LUT R0, RZ, R11, RZ, 0x33, !PT ;  /* 0x0000000bff00a212 */ /* 0x000fc800078e33ff */
[----:B------:R-:W-:-:S05]  /*2480*/  IADD3 R2, PT, PT, -R0, RZ, RZ ;  /* 0x000000ff00027210 */ /* 0x000fca0007ffe1ff */
[----:B------:R-:W-:-:S05]  /*2490*/  IMAD R11, R11, R2, R12 ;  /* 0x000000020b0b7224 */ /* 0x000fca00078e020c */
[----:B------:R-:W-:Y:S01]  /*24a0*/  I2FP.F32.S32 R11, R11 ;  /* 0x0000000b000b7245 */ /* 0x000fe20000201400 */
[----:B------:R-:W-:-:S04]  /*24b0*/  IMAD.WIDE.U32 R2, R13, 0x4, R4 ;  /* 0x000000040d027825 */ /* 0x000fc800078e0004 */
[----:B---3--:R-:W-:-:S05]  /*24c0*/  FFMA R11, R11, R17, R8 ;  /* 0x000000110b0b7223 */ /* 0x008fca0000000008 */
[----:B------:R1:W-:Y:S02]  /*24d0*/  ST.E desc[UR4][R2.64], R11 ;  /* 0x0000000b02007985 */ /* 0x0003e4000c101904 */
.L_x_6:
[----:B------:R-:W-:Y:S05]  /*24e0*/  BRA.U UP1, `(.L_x_1) ;  /* 0x0000000101a07547 */ /* 0x000fea000b800000 */
[----:B01----:R-:W0:Y:S01]  /*24f0*/  LDC.64 R2, c[0x0][0x388] ;  /* 0x0000e200ff027b82 */ /* 0x003e220000000a00 */
[----:B------:R-:W-:Y:S02]  /*2500*/  R2UR UR4, R6 ;  /* 0x00000000060472ca */ /* 0x000fe400000e0000 */
[----:B------:R-:W-:Y:S02]  /*2510*/  R2UR UR5, R7 ;  /* 0x00000000070572ca */ /* 0x000fe400000e0000 */
[----:B------:R-:W-:-:S03]  /*2520*/  IADD3 R13, PT, PT, R13, -0x1, RZ ;  /* 0xffffffff0d0d7810 */ /* 0x000fc60007ffe0ff */
[----:B------:R-:W1:Y:S08]  /*2530*/  LDC.64 R8, c[0x0][0x398] ;  /* 0x0000e600ff087b82 */ /* 0x000e700000000a00 */
[----:B------:R-:W2:Y:S01]  /*2540*/  LDC.64 R10, c[0x0][0x390] ;  /* 0x0000e400ff0a7b82 */ /* 0x000ea20000000a00 */
[----:B0-----:R-:W-:-:S05]  /*2550*/  IMAD.WIDE.U32 R2, R13, 0x4, R2 ;  /* 0x000000040d027825 */ /* 0x001fca00078e0002 */
[----:B------:R-:W4:Y:S01]  /*2560*/  LDG.E R17, desc[UR4][R2.64] ;  /* 0x0000000402117981 */ /* 0x000f22000c1e1900 */
[----:B------:R-:W-:Y:S02]  /*2570*/  R2UR UR6, R6 ;  /* 0x00000000060672ca */ /* 0x000fe400000e0000 */
[----:B------:R-:W-:Y:S01]  /*2580*/  R2UR UR7, R7 ;  /* 0x00000000070772ca */ /* 0x000fe200000e0000 */
[----:B-1----:R-:W-:-:S06]  /*2590*/  IMAD.WIDE.U32 R8, R13, 0x4, R8 ;  /* 0x000000040d087825 */ /* 0x002fcc00078e0008 */
[----:B------:R0:W5:Y:S01]  /*25a0*/  LDG.E R8, desc[UR4][R8.64] ;  /* 0x0000000408087981 */ /* 0x000162000c1e1900 */
[----:B--2---:R-:W-:-:S06]  /*25b0*/  IMAD.WIDE.U32 R10, R13, 0x4, R10 ;  /* 0x000000040d0a7825 */ /* 0x004fcc00078e000a */
[----:B------:R-:W5:Y:S01]  /*25c0*/  LDG.E R10, desc[UR6][R10.64] ;  /* 0x000000060a0a7981 */ /* 0x000f62000c1e1900 */
[----:B------:R-:W-:Y:S02]  /*25d0*/  IABS R18, R0 ;  /* 0x0000000000127213 */ /* 0x000fe40000000000 */
[----:B------:R-:W-:Y:S02]  /*25e0*/  ISETP.GE.AND P2, PT, R0, RZ, PT ;  /* 0x000000ff0000720c */ /* 0x000fe40003f46270 */
[----:B----4-:R-:W-:-:S04]  /*25f0*/  IABS R14, R17 ;  /* 0x00000011000e7213 */ /* 0x010fc80000000000 */
[----:B------:R-:W1:Y:S08]  /*2600*/  I2F.RP R12, R14 ;  /* 0x0000000e000c7306 */ /* 0x000e700000209400 */
[----:B-1----:R-:W1:Y:S02]  /*2610*/  MUFU.RCP R12, R12 ;  /* 0x0000000c000c7308 */ /* 0x002e640000001000 */
[----:B-1----:R-:W-:-:S06]  /*2620*/  IADD3 R2, PT, PT, R12, 0xffffffe, RZ ;  /* 0x0ffffffe0c027810 */ /* 0x002fcc0007ffe0ff */
[----:B------:R1:W3:Y:S02]  /*2630*/  F2I.FTZ.U32.TRUNC.NTZ R3, R2 ;  /* 0x0000000200037305 */ /* 0x0002e4000021f000 */
[----:B-1----:R-:W-:Y:S02]  /*2640*/  HFMA2 R2, -RZ, RZ, 0, 0 ;  /* 0x00000000ff027431 */ /* 0x002fe400000001ff */
[----:B---3--:R-:W-:-:S04]  /*2650*/  IMAD.MOV R15, RZ, RZ, -R3 ;  /* 0x000000ffff0f7224 */ /* 0x008fc800078e0a03 */
[----:B------:R-:W-:Y:S01]  /*2660*/  IMAD R15, R15, R14, RZ ;  /* 0x0000000e0f0f7224 */ /* 0x000fe200078e02ff */
[----:B0-----:R-:W-:-:S03]  /*2670*/  IABS R9, R17 ;  /* 0x0000001100097213 */ /* 0x001fc60000000000 */
[----:B------:R-:W-:Y:S01]  /*2680*/  IMAD.HI.U32 R3, R3, R15, R2 ;  /* 0x0000000f03037227 */ /* 0x000fe200078e0002 */
[----:B------:R-:W-:-:S05]  /*2690*/  IADD3 R9, PT, PT, RZ, -R9, RZ ;  /* 0x80000009ff097210 */ /* 0x000fca0007ffe0ff */
[----:B------:R-:W-:-:S04]  /*26a0*/  IMAD.HI.U32 R3, R3, R18, RZ ;  /* 0x0000001203037227 */ /* 0x000fc800078e00ff */
[----:B------:R-:W-:-:S05]  /*26b0*/  IMAD R3, R3, R9, R18 ;  /* 0x0000000903037224 */ /* 0x000fca00078e0212 */
[----:B------:R-:W-:-:S13]  /*26c0*/  ISETP.GT.U32.AND P0, PT, R14, R3, PT ;  /* 0x000000030e00720c */ /* 0x000fda0003f04070 */
[----:B------:R-:W-:-:S04]  /*26d0*/  @!P0 IADD3 R3, PT, PT, R3, -R14, RZ ;  /* 0x8000000e03038210 */ /* 0x000fc80007ffe0ff */
[----:B------:R-:W-:Y:S02]  /*26e0*/  ISETP.GT.U32.AND P1, PT, R14, R3, PT ;  /* 0x000000030e00720c */ /* 0x000fe40003f24070 */
[----:B------:R-:W-:-:S11]  /*26f0*/  ISETP.NE.AND P0, PT, R17, RZ, PT ;  /* 0x000000ff1100720c */ /* 0x000fd60003f05270 */
[----:B------:R-:W-:-:S04]  /*2700*/  @!P1 IADD3 R3, PT, PT, R3, -R14, RZ ;  /* 0x8000000e03039210 */ /* 0x000fc80007ffe0ff */
[----:B------:R-:W-:Y:S02]  /*2710*/  @!P2 IADD3 R3, PT, PT, -R3, RZ, RZ ;  /* 0x000000ff0303a210 */ /* 0x000fe40007ffe1ff */
[----:B------:R-:W-:-:S04]  /*2720*/  @!P0 LOP3.LUT R3, RZ, R17, RZ, 0x33, !PT ;  /* 0x00000011ff038212 */ /* 0x000fc800078e33ff */
[----:B------:R-:W-:Y:S01]  /*2730*/  I2FP.F32.S32 R9, R3 ;  /* 0x0000000300097245 */ /* 0x000fe20000201400 */
[----:B------:R-:W-:-:S04]  /*2740*/  IMAD.WIDE.U32 R2, R13, 0x4, R4 ;  /* 0x000000040d027825 */ /* 0x000fc800078e0004 */
[----:B-----5:R-:W-:-:S05]  /*2750*/  FFMA R9, R9, R10, R8 ;  /* 0x0000000a09097223 */ /* 0x020fca0000000008 */
[----:B------:R2:W-:Y:S02]  /*2760*/  ST.E desc[UR4][R2.64], R9 ;  /* 0x0000000902007985 */ /* 0x0005e4000c101904 */
.L_x_1:
[----:B------:R-:W-:Y:S02]  /*2770*/  R2UR UR4, R6 ;  /* 0x00000000060472ca */ /* 0x000fe400000e0000 */
[----:B------:R-:W-:-:S13]  /*2780*/  R2UR UR5, R7 ;  /* 0x00000000070572ca */ /* 0x000fda00000e0000 */
[----:B01----:R-:W2:Y:S04]  /*2790*/  LD.E R11, desc[UR4][R4.64] ;  /* 0x00000004040b7980 */ /* 0x003ea8000c101900 */
[----:B------:R-:W4:Y:S01]  /*27a0*/  LD.E R0, desc[UR4][R4.64+0x8] ;  /* 0x0000080404007980 */ /* 0x000f22000c101900 */
[C---:B------:R-:W-:Y:S02]  /*27b0*/  R2UR UR6, R6.reuse ;  /* 0x00000000060672ca */ /* 0x040fe400000e0000 */
[C---:B------:R-:W-:Y:S01]  /*27c0*/  R2UR UR7, R7.reuse ;  /* 0x00000000070772ca */ /* 0x040fe200000e0000 */
[----:B------:R0:W5:Y:S01]  /*27d0*/  LD.E R13, desc[UR4][R4.64+0x4] ;  /* 0x00000404040d7980 */ /* 0x000162000c101900 */
[----:B------:R-:W-:Y:S02]  /*27e0*/  R2UR UR8, R6 ;  /* 0x00000000060872ca */ /* 0x000fe400000e0000 */
[----:B------:R-:W-:Y:S01]  /*27f0*/  R2UR UR9, R7 ;  /* 0x00000000070972ca */ /* 0x000fe200000e0000 */
[----:B------:R-:W-:Y:S08]  /*2800*/  BSSY.RECONVERGENT B2, `(.L_x_7) ;  /* 0x0000010000027945 */ /* 0x000ff00003800200 */
[----:B------:R0:W5:Y:S04]  /*2810*/  LD.E R14, desc[UR6][R4.64+0xc] ;  /* 0x00000c06040e7980 */ /* 0x000168000c101900 */
[----:B------:R0:W5:Y:S01]  /*2820*/  LD.E R8, desc[UR8][R4.64+0x10] ;  /* 0x0000100804087980 */ /* 0x000162000c101900 */
[----:B--2---:R-:W1:Y:S08]  /*2830*/  MUFU.RCP R2, R11 ;  /* 0x0000000b00027308 */ /* 0x004e700000001000 */
[----:B----4-:R-:W2:Y:S01]  /*2840*/  FCHK P0, R0, R11 ;  /* 0x0000000b00007302 */ /* 0x010ea20000000000 */
[----:B-1----:R-:W-:-:S04]  /*2850*/  FFMA R3, -R11, R2, 1 ;  /* 0x3f8000000b037423 */ /* 0x002fc80000000102 */
[----:B------:R-:W-:-:S04]  /*2860*/  FFMA R3, R2, R3, R2 ;  /* 0x0000000302037223 */ /* 0x000fc80000000002 */
[----:B------:R-:W-:-:S04]  /*2870*/  FFMA R2, R0, R3, RZ ;  /* 0x0000000300027223 */ /* 0x000fc800000000ff */
[----:B------:R-:W-:-:S04]  /*2880*/  FFMA R9, -R11, R2, R0 ;  /* 0x000000020b097223 */ /* 0x000fc80000000100 */
[----:B------:R-:W-:Y:S01]  /*2890*/  FFMA R9, R3, R9, R2 ;  /* 0x0000000903097223 */ /* 0x000fe20000000002 */
[----:B0-2---:R-:W-:Y:S06]  /*28a0*/  @!P0 BRA `(.L_x_8) ;  /* 0x0000000000148947 */ /* 0x005fec0003800000 */
[----:B------:R-:W-:Y:S01]  /*28b0*/  IMAD.MOV.U32 R3, RZ, RZ, R11 ;  /* 0x000000ffff037224 */ /* 0x000fe200078e000b */
[----:B------:R-:W-:Y:S02]  /*28c0*/  MOV R2, R0 ;  /* 0x0000000000027202 */ /* 0x000fe40000000f00 */
[----:B------:R-:W-:-:S07]  /*28d0*/  MOV R4, 0x28f0 ;  /* 0x000028f000047802 */ /* 0x000fce0000000f00 */
[----:B---3-5:R-:W-:Y:S05]  /*28e0*/  CALL.REL.NOINC `($__internal_0_$__cuda_sm3x_div_rn_noftz_f32_slowpath) ;  /* 0x0000002800b47944 */ /* 0x028fea0003c00000 */
[----:B------:R-:W-:-:S07]  /*28f0*/  MOV R9, R2 ;  /* 0x0000000200097202 */ /* 0x000fce0000000f00 */
.L_x_8:
[----:B------:R-:W-:Y:S05]  /*2900*/  BSYNC.RECONVERGENT B2 ;  /* 0x0000000000027941 */ /* 0x000fea0003800200 */
.L_x_7:
[----:B------:R-:W-:Y:S01]  /*2910*/  FMUL R3, R0, R9 ;  /* 0x0000000900037220 */ /* 0x000fe20000400000 */
[----:B------:R-:W-:Y:S01]  /*2920*/  BSSY.RECONVERGENT B0, `(.L_x_9) ;  /* 0x000004a000007945 */ /* 0x000fe20003800200 */
[----:B------:R-:W-:Y:S02]  /*2930*/  HFMA2 R5, -RZ, RZ, 1.875, 0 ;  /* 0x3f800000ff057431 */ /* 0x000fe400000001ff */
[----:B-----5:R-:W-:-:S04]  /*2940*/  FMUL R2, R14, R3 ;  /* 0x000000030e027220 */ /* 0x020fc80000400000 */
[----:B------:R-:W-:-:S05]  /*2950*/  FMUL R4, R13, R2 ;  /* 0x000000020d047220 */ /* 0x000fca0000400000 */
[----:B------:R-:W-:-:S13]  /*2960*/  FSETP.NEU.AND P0, PT, R4, 1, PT ;  /* 0x3f8000000400780b */ /* 0x000fda0003f0d000 */
[----:B------:R-:W-:Y:S05]  /*2970*/  @!P0 BRA `(.L_x_10) ;  /* 0x0000000400108947 */ /* 0x000fea0003800000 */
[----:B------:R-:W-:-:S13]  /*2980*/  FSETP.NAN.AND P0, PT, |R4|, |R4|, PT ;  /* 0x400000040400720b */ /* 0x000fda0003f08200 */
[----:B------:R-:W-:Y:S01]  /*2990*/  @P0 FADD R5, R4, 0.5 ;  /* 0x3f00000004050421 */ /* 0x000fe20000000000 */
[----:B------:R-:W-:Y:S06]  /*29a0*/  @P0 BRA `(.L_x_10) ;  /* 0x0000000400040947 */ /* 0x000fec0003800000 */
[----:B------:R-:W-:-:S04]  /*29b0*/  FSETP.NEU.AND P0, PT, |R4|, +INF , PT ;  /* 0x7f8000000400780b */ /* 0x000fc80003f0d200 */
[----:B------:R-:W-:-:S13]  /*29c0*/  FSETP.NEU.AND P0, PT, R4, RZ, P0 ;  /* 0x000000ff0400720b */ /* 0x000fda000070d000 */
[----:B------:R-:W-:-:S05]  /*29d0*/  @!P0 FADD R5, R4, R4 ;  /* 0x0000000404058221 */ /* 0x000fca0000000000 */
[----:B------:R-:W-:Y:S01]  /*29e0*/  @!P0 LOP3.LUT R5, R5, 0x7fffffff, RZ, 0xc0, !PT ;  /* 0x7fffffff05058812 */ /* 0x000fe200078ec0ff */
[----:B------:R-:W-:Y:S06]  /*29f0*/  @!P0 BRA `(.L_x_10) ;  /* 0x0000000000f08947 */ /* 0x000fec0003800000 */
[C---:B------:R-:W-:Y:S01]  /*2a00*/  FMUL R5, |R4|.reuse, 16777216 ;  /* 0x4b80000004057820 */ /* 0x040fe20000400200 */
[C---:B------:R-:W-:Y:S01]  /*2a10*/  FSETP.GEU.AND P0, PT, |R4|.reuse, 1.175494350822287508e-38, PT ;  /* 0x008000000400780b */ /* 0x040fe20003f0e200 */
[----:B---3--:R-:W-:Y:S01]  /*2a20*/  IMAD.MOV.U32 R15, RZ, RZ, 0x3a2c32e4 ;  /* 0x3a2c32e4ff0f7424 */ /* 0x008fe200078e00ff */
[----:B------:R-:W-:Y:S02]  /*2a30*/  FSETP.GEU.AND P2, PT, R4, RZ, PT ;  /* 0x000000ff0400720b */ /* 0x000fe40003f4e000 */
[----:B------:R-:W-:-:S04]  /*2a40*/  FSEL R5, R5, |R4|, !P0 ;  /* 0x4000000405057208 */ /* 0x000fc80004000000 */
[----:B------:R-:W-:-:S04]  /*2a50*/  IADD3 R10, PT, PT, R5, -0x3f3504f3, RZ ;  /* 0xc0cafb0d050a7810 */ /* 0x000fc80007ffe0ff */
[----:B------:R-:W-:-:S04]  /*2a60*/  LOP3.LUT R10, R10, 0xff800000, RZ, 0xc0, !PT ;  /* 0xff8000000a0a7812 */ /* 0x000fc800078ec0ff */
[-C--:B------:R-:W-:Y:S02]  /*2a70*/  IADD3 R5, PT, PT, R5, -R10.reuse, RZ ;  /* 0x8000000a05057210 */ /* 0x080fe40007ffe0ff */
[----:B------:R-:W-:-:S03]  /*2a80*/  I2FP.F32.S32 R10, R10 ;  /* 0x0000000a000a7245 */ /* 0x000fc60000201400 */
[C---:B------:R-:W-:Y:S01]  /*2a90*/  FADD R12, R5.reuse, 1 ;  /* 0x3f800000050c7421 */ /* 0x040fe20000000000 */
[----:B------:R-:W-:Y:S01]  /*2aa0*/  FADD R11, R5, -1 ;  /* 0xbf800000050b7421 */ /* 0x000fe20000000000 */
[----:B------:R-:W-:-:S03]  /*2ab0*/  FSEL R5, RZ, -24, P0 ;  /* 0xc1c00000ff057808 */ /* 0x000fc60000000000 */
[----:B------:R-:W-:Y:S01]  /*2ac0*/  FADD R13, R11, R11 ;  /* 0x0000000b0b0d7221 */ /* 0x000fe20000000000 */
[----:B------:R-:W0:Y:S01]  /*2ad0*/  MUFU.RCP R12, R12 ;  /* 0x0000000c000c7308 */ /* 0x000e220000001000 */
[----:B------:R-:W-:Y:S02]  /*2ae0*/  FFMA R5, R10, 1.1920928955078125e-07, R5 ;  /* 0x340000000a057823 */ /* 0x000fe40000000005 */
[----:B0-----:R-:W-:-:S04]  /*2af0*/  FMUL R14, R12, R13 ;  /* 0x0000000d0c0e7220 */ /* 0x001fc80000400000 */
[----:B------:R-:W-:Y:S01]  /*2b00*/  FADD R13, R11, -R14 ;  /* 0x8000000e0b0d7221 */ /* 0x000fe20000000000 */
[CC--:B------:R-:W-:Y:S01]  /*2b10*/  FMUL R10, R14.reuse, R14.reuse ;  /* 0x0000000e0e0a7220 */ /* 0x0c0fe20000400000 */
[----:B------:R-:W-:Y:S02]  /*2b20*/  FFMA R20, R14, 1.4426950216293334961, R5 ;  /* 0x3fb8aa3b0e147823 */ /* 0x000fe40000000005 */
[----:B------:R-:W-:Y:S01]  /*2b30*/  FADD R18, R13, R13 ;  /* 0x0000000d0d127221 */ /* 0x000fe20000000000 */
[C---:B------:R-:W-:Y:S01]  /*2b40*/  FFMA R13, R10.reuse, R15, 0.0032181653659790754318 ;  /* 0x3b52e7db0a0d7423 */ /* 0x040fe2000000000f */
[----:B------:R-:W-:Y:S02]  /*2b50*/  FADD R5, R5, -R20 ;  /* 0x8000001405057221 */ /* 0x000fe40000000000 */
[----:B------:R-:W-:Y:S01]  /*2b60*/  FFMA R11, R11, -R14, R18 ;  /* 0x8000000e0b0b7223 */ /* 0x000fe20000000012 */
[----:B------:R-:W-:Y:S01]  /*2b70*/  FFMA R13, R10, R13, 0.018033718690276145935 ;  /* 0x3c93bb730a0d7423 */ /* 0x000fe2000000000d */
[----:B------:R-:W-:-:S02]  /*2b80*/  FFMA R18, R14, 1.4426950216293334961, R5 ;  /* 0x3fb8aa3b0e127823 */ /* 0x000fc40000000005 */
[----:B------:R-:W-:Y:S01]  /*2b90*/  FMUL R11, R12, R11 ;  /* 0x0000000b0c0b7220 */ /* 0x000fe20000400000 */
[----:B------:R-:W-:-:S03]  /*2ba0*/  FFMA R13, R10, R13, 0.12022458761930465698 ;  /* 0x3df6384f0a0d7423 */ /* 0x000fc6000000000d */
[----:B------:R-:W-:Y:S01]  /*2bb0*/  FFMA R5, R11, 1.4426950216293334961, R18 ;  /* 0x3fb8aa3b0b057823 */ /* 0x000fe20000000012 */
[----:B------:R-:W-:-:S03]  /*2bc0*/  FMUL R13, R10, R13 ;  /* 0x0000000d0a0d7220 */ /* 0x000fc60000400000 */
[----:B------:R-:W-:Y:S01]  /*2bd0*/  FFMA R12, R14, 1.9251366722983220825e-08, R5 ;  /* 0x32a55e340e0c7823 */ /* 0x000fe20000000005 */
[----:B------:R-:W-:-:S04]  /*2be0*/  FMUL R10, R13, 3 ;  /* 0x404000000d0a7820 */ /* 0x000fc80000400000 */
[----:B------:R-:W-:Y:S01]  /*2bf0*/  FFMA R10, R11, R10, R12 ;  /* 0x0000000a0b0a7223 */ /* 0x000fe2000000000c */
[----:B------:R-:W-:-:S03]  /*2c00*/  MOV R12, 0x391fcb8e ;  /* 0x391fcb8e000c7802 */ /* 0x000fc60000000f00 */
[----:B------:R-:W-:-:S04]  /*2c10*/  FFMA R13, R14, R13, R10 ;  /* 0x0000000d0e0d7223 */ /* 0x000fc8000000000a */
[----:B------:R-:W-:-:S04]  /*2c20*/  FADD R5, R20, R13 ;  /* 0x0000000d14057221 */ /* 0x000fc80000000000 */
[----:B------:R-:W-:Y:S01]  /*2c30*/  FMUL R10, R5, 0.5 ;  /* 0x3f000000050a7820 */ /* 0x000fe20000400000 */
[----:B------:R-:W-:-:S03]  /*2c40*/  FADD R20, -R20, R5 ;  /* 0x0000000514147221 */ /* 0x000fc60000000100 */
[----:B------:R-:W0:Y:S01]  /*2c50*/  FRND R11, R10 ;  /* 0x0000000a000b7307 */ /* 0x000e220000201000 */
[----:B------:R-:W-:Y:S01]  /*2c60*/  FADD R20, R13, -R20 ;  /* 0x800000140d147221 */ /* 0x000fe20000000000 */
[----:B------:R-:W-:Y:S01]  /*2c70*/  FFMA R5, R5, 0.5, -R10 ;  /* 0x3f00000005057823 */ /* 0x000fe2000000080a */
[----:B------:R-:W-:-:S03]  /*2c80*/  FSETP.GT.AND P0, PT, |R10|, 152, PT ;  /* 0x431800000a00780b */ /* 0x000fc60003f04200 */
[----:B------:R-:W-:Y:S01]  /*2c90*/  FFMA R20, R20, 0.5, R5 ;  /* 0x3f00000014147823 */ /* 0x000fe20000000005 */
[----:B0-----:R-:W-:Y:S01]  /*2ca0*/  FADD R5, R10, -R11 ;  /* 0x8000000b0a057221 */ /* 0x001fe20000000000 */
[----:B------:R-:W-:-:S03]  /*2cb0*/  FSETP.GT.AND P1, PT, R11, RZ, PT ;  /* 0x000000ff0b00720b */ /* 0x000fc60003f24000 */
[----:B------:R-:W-:Y:S01]  /*2cc0*/  FADD R5, R5, R20 ;  /* 0x0000001405057221 */ /* 0x000fe20000000000 */
[----:B------:R-:W-:Y:S02]  /*2cd0*/  SEL R11, RZ, 0x83000000, P1 ;  /* 0x83000000ff0b7807 */ /* 0x000fe40000800000 */
[----:B------:R-:W-:Y:S01]  /*2ce0*/  FSETP.GEU.AND P1, PT, R10, RZ, PT ;  /* 0x000000ff0a00720b */ /* 0x000fe20003f2e000 */
[----:B------:R-:W-:Y:S01]  /*2cf0*/  FFMA R12, R5, R12, 0.0013391353422775864601 ;  /* 0x3aaf85ed050c7423 */ /* 0x000fe2000000000c */
[----:B------:R-:W-:-:S03]  /*2d00*/  IADD3 R4, PT, PT, R11, 0x7f000000, RZ ;  /* 0x7f0000000b047810 */ /* 0x000fc60007ffe0ff */
[C---:B------:R-:W-:Y:S02]  /*2d10*/  FFMA R14, R5.reuse, R12, 0.0096188392490148544312 ;  /* 0x3c1d9856050e7423 */ /* 0x040fe4000000000c */
[----:B------:R-:W0:Y:S02]  /*2d20*/  F2I.NTZ R12, R10 ;  /* 0x0000000a000c7305 */ /* 0x000e240000203100 */
[----:B------:R-:W-:-:S04]  /*2d30*/  FFMA R14, R5, R14, 0.055503588169813156128 ;  /* 0x3d6357bb050e7423 */ /* 0x000fc8000000000e */
[----:B------:R-:W-:-:S04]  /*2d40*/  FFMA R14, R5, R14, 0.24022644758224487305 ;  /* 0x3e75fdec050e7423 */ /* 0x000fc8000000000e */
[----:B------:R-:W-:-:S04]  /*2d50*/  FFMA R14, R5, R14, 0.69314718246459960938 ;  /* 0x3f317218050e7423 */ /* 0x000fc8000000000e */
[----:B------:R-:W-:Y:S01]  /*2d60*/  FFMA R13, R5, R14, 1 ;  /* 0x3f800000050d7423 */ /* 0x000fe2000000000e */
[----:B0-----:R-:W-:Y:S02]  /*2d70*/  LEA R12, R12, -R11, 0x17 ;  /* 0x8000000b0c0c7211 */ /* 0x001fe400078eb8ff */
[----:B------:R-:W-:Y:S01]  /*2d80*/  FSEL R5, RZ, +INF , !P1 ;  /* 0x7f800000ff057808 */ /* 0x000fe20004800000 */
[----:B------:R-:W-:-:S04]  /*2d90*/  FMUL R13, R4, R13 ;  /* 0x0000000d040d7220 */ /* 0x000fc80000400000 */
[----:B------:R-:W-:Y:S01]  /*2da0*/  @!P0 FMUL R5, R12, R13 ;  /* 0x0000000d0c058220 */ /* 0x000fe20000400000 */
[----:B------:R-:W-:-:S07]  /*2db0*/  @!P2 MOV R5, 0x7fffffff ;  /* 0x7fffffff0005a802 */ /* 0x000fce0000000f00 */
.L_x_10:
[----:B------:R-:W-:Y:S05]  /*2dc0*/  BSYNC.RECONVERGENT B0 ;  /* 0x0000000000007941 */ /* 0x000fea0003800200 */
.L_x_9:
[----:B------:R-:W-:Y:S02]  /*2dd0*/  HFMA2 R11, -RZ, RZ, 0.15576171875, -0.00032901763916015625 ;  /* 0x30fc8d64ff0b7431 */ /* 0x000fe400000001ff */
[----:B------:R-:W-:Y:S01]  /*2de0*/  IMAD.MOV.U32 R4, RZ, RZ, 0x3fb8aa3b ;  /* 0x3fb8aa3bff047424 */ /* 0x000fe200078e00ff */
[----:B------:R-:W-:Y:S01]  /*2df0*/  MOV R13, 0x3cc246ed ;  /* 0x3cc246ed000d7802 */ /* 0x000fe20000000f00 */
[----:B------:R-:W0:Y:S01]  /*2e00*/  LDCU UR4, c[0x0][0x3a8] ;  /* 0x00007500ff0477ac */ /* 0x000e220008000800 */
[----:B------:R-:W-:Y:S01]  /*2e10*/  FMUL R17, R0, R3 ;  /* 0x0000000300117220 */ /* 0x000fe20000400000 */
[----:B------:R-:W-:Y:S01]  /*2e20*/  BSSY.RECONVERGENT B0, `(.L_x_11) ;  /* 0x000006a000007945 */ /* 0x000fe20003800200 */
[----:B------:R-:W-:-:S04]  /*2e30*/  FFMA R4, R11, R4, 1.5727314917057810817e-07 ;  /* 0x3428deea0b047423 */ /* 0x000fc80000000004 */
[----:B------:R-:W-:-:S04]  /*2e40*/  FFMA R4, R13, 1.9251366722983220825e-08, R4 ;  /* 0x32a55e340d047823 */ /* 0x000fc80000000004 */
[----:B------:R-:W-:-:S04]  /*2e50*/  FFMA R4, R11, 0.00020286836661398410797, R4 ;  /* 0x3954b9100b047823 */ /* 0x000fc80000000004 */
[----:B------:R-:W-:-:S04]  /*2e60*/  FFMA R10, R13, 6.7622786446008831263e-05, R4 ;  /* 0x388dd0b50d0a7823 */ /* 0x000fc80000000004 */
[----:B------:R-:W-:-:S04]  /*2e70*/  FADD R4, R10, -10.965785980224609375 ;  /* 0xc12f73dc0a047421 */ /* 0x000fc80000000000 */
[C---:B------:R-:W-:Y:S01]  /*2e80*/  FMUL R13, R4.reuse, 0.5 ;  /* 0x3f000000040d7820 */ /* 0x040fe20000400000 */
[----:B------:R-:W-:-:S03]  /*2e90*/  FADD R11, R4, 10.965785980224609375 ;  /* 0x412f73dc040b7421 */ /* 0x000fc60000000000 */
[----:B------:R-:W1:Y:S01]  /*2ea0*/  FRND R12, R13 ;  /* 0x0000000d000c7307 */ /* 0x000e620000201000 */
[----:B------:R-:W-:Y:S01]  /*2eb0*/  FADD R11, R10, -R11 ;  /* 0x8000000b0a0b7221 */ /* 0x000fe20000000000 */
[----:B------:R-:W-:Y:S01]  /*2ec0*/  FFMA R4, R4, 0.5, -R13 ;  /* 0x3f00000004047823 */ /* 0x000fe2000000080d */
[----:B------:R-:W-:-:S03]  /*2ed0*/  FSETP.GEU.AND P1, PT, R13, RZ, PT ;  /* 0x000000ff0d00720b */ /* 0x000fc60003f2e000 */
[----:B------:R-:W-:Y:S01]  /*2ee0*/  FFMA R11, R11, 0.5, R4 ;  /* 0x3f0000000b0b7823 */ /* 0x000fe20000000004 */
[----:B------:R-:W-:Y:S01]  /*2ef0*/  HFMA2 R4, -RZ, RZ, 0.64013671875, -15.109375 ;  /* 0x391fcb8eff047431 */ /* 0x000fe200000001ff */
[----:B---3--:R-:W2:Y:S01]  /*2f00*/  F2I.NTZ R15, R13 ;  /* 0x0000000d000f7305 */ /* 0x008ea20000203100 */
[----:B-1----:R-:W-:Y:S01]  /*2f10*/  FADD R14, R13, -R12 ;  /* 0x8000000c0d0e7221 */ /* 0x002fe20000000000 */
[----:B------:R-:W-:-:S03]  /*2f20*/  FSETP.GT.AND P0, PT, R12, RZ, PT ;  /* 0x000000ff0c00720b */ /* 0x000fc60003f04000 */
[----:B------:R-:W-:Y:S01]  /*2f30*/  FADD R11, R11, R14 ;  /* 0x0000000e0b0b7221 */ /* 0x000fe20000000000 */
[----:B------:R-:W-:Y:S02]  /*2f40*/  SEL R12, RZ, 0x83000000, P0 ;  /* 0x83000000ff0c7807 */ /* 0x000fe40000000000 */
[----:B------:R-:W-:Y:S01]  /*2f50*/  FSETP.GT.AND P0, PT, |R13|, 152, PT ;  /* 0x431800000d00780b */ /* 0x000fe20003f04200 */
[----:B------:R-:W-:Y:S01]  /*2f60*/  FFMA R14, R11, R4, 0.0013391353422775864601 ;  /* 0x3aaf85ed0b0e7423 */ /* 0x000fe20000000004 */
[----:B--2---:R-:W-:Y:S02]  /*2f70*/  LEA R15, R15, -R12, 0x17 ;  /* 0x8000000c0f0f7211 */ /* 0x004fe400078eb8ff */
[----:B------:R-:W-:Y:S01]  /*2f80*/  MOV R13, 0x3f800000 ;  /* 0x3f800000000d7802 */ /* 0x000fe20000000f00 */
[----:B------:R-:W-:-:S04]  /*2f90*/  FFMA R14, R11, R14, 0.0096188392490148544312 ;  /* 0x3c1d98560b0e7423 */ /* 0x000fc8000000000e */
[----:B------:R-:W-:-:S04]  /*2fa0*/  FFMA R14, R11, R14, 0.055503588169813156128 ;  /* 0x3d6357bb0b0e7423 */ /* 0x000fc8000000000e */
[----:B------:R-:W-:-:S04]  /*2fb0*/  FFMA R14, R11, R14, 0.24022644758224487305 ;  /* 0x3e75fdec0b0e7423 */ /* 0x000fc8000000000e */
[----:B------:R-:W-:-:S04]  /*2fc0*/  FFMA R14, R11, R14, 0.69314718246459960938 ;  /* 0x3f3172180b0e7423 */ /* 0x000fc8000000000e */
[----:B------:R-:W-:Y:S01]  /*2fd0*/  FFMA R14, R11, R14, 1 ;  /* 0x3f8000000b0e7423 */ /* 0x000fe2000000000e */
[----:B------:R-:W-:Y:S01]  /*2fe0*/  IADD3 R11, PT, PT, R12, 0x7f000000, RZ ;  /* 0x7f0000000c0b7810 */ /* 0x000fe20007ffe0ff */
[----:B------:R-:W-:-:S04]  /*2ff0*/  FMUL R12, R0, 0.80000001192092895508 ;  /* 0x3f4ccccd000c7820 */ /* 0x000fc80000400000 */
[----:B------:R-:W-:Y:S01]  /*3000*/  FMUL R14, R14, R11 ;  /* 0x0000000b0e0e7220 */ /* 0x000fe20000400000 */
[----:B0-----:R-:W-:Y:S01]  /*3010*/  FMUL R11, R17, UR4 ;  /* 0x00000004110b7c20 */ /* 0x001fe20008400000 */
[----:B------:R-:W-:Y:S02]  /*3020*/  FMUL R12, R12, 1500 ;  /* 0x44bb80000c0c7820 */ /* 0x000fe40000400000 */
[----:B------:R-:W-:Y:S01]  /*3030*/  FMUL R0, R14, R15 ;  /* 0x0000000f0e007220 */ /* 0x000fe20000400000 */
[----:B------:R-:W-:Y:S01]  /*3040*/  @P0 FSEL R0, RZ, +INF , !P1 ;  /* 0x7f800000ff000808 */ /* 0x000fe20004800000 */
[----:B------:R-:W-:Y:S01]  /*3050*/  FMUL R15, R12, 6.28318023681640625 ;  /* 0x40c90fd00c0f7820 */ /* 0x000fe20000400000 */
[----:B------:R-:W-:-:S03]  /*3060*/  FSETP.NEU.AND P2, PT, R11, 1, PT ;  /* 0x3f8000000b00780b */ /* 0x000fc60003f4d000 */
[----:B------:R-:W-:-:S10]  /*3070*/  FMUL R12, R15, R0 ;  /* 0x000000000f0c7220 */ /* 0x000fd40000400000 */
        /* <DEDUP_REMOVED lines=11> */
[----:B------:R-:W-:Y:S01]  /*3130*/  HFMA2 R21, -RZ, RZ, 0.771484375, 0.21533203125 ;  /* 0x3a2c32e4ff157431 */ /* 0x000fe200000001ff */
[----:B------:R-:W-:Y:S02]  /*3140*/  FSETP.GEU.AND P2, PT, R11, RZ, PT ;  /* 0x000000ff0b00720b */ /* 0x000fe40003f4e000 */
[----:B------:R-:W-:-:S05]  /*3150*/  FSEL R14, R14, |R11|, !P0 ;  /* 0x4000000b0e0e7208 */ /* 0x000fca0004000000 */
[----:B------:R-:W-:-:S05]  /*3160*/  VIADD R13, R14, 0xc0cafb0d ;  /* 0xc0cafb0d0e0d7836 */ /* 0x000fca0000000000 */
        /* <DEDUP_REMOVED lines=11> */
[C---:B------:R-:W-:Y:S01]  /*3220*/  FMUL R18, R19.reuse, R19 ;  /* 0x0000001313127220 */ /* 0x040fe20000400000 */
[----:B------:R-:W-:Y:S02]  /*3230*/  FFMA R13, R19, 1.4426950216293334961, R14 ;  /* 0x3fb8aa3b130d7823 */ /* 0x000fe4000000000e */
[----:B------:R-:W-:Y:S01]  /*3240*/  FADD R20, R20, R20 ;  /* 0x0000001414147221 */ /* 0x000fe20000000000 */
[----:B------:R-:W-:Y:S01]  /*3250*/  FFMA R21, R18, R21, 0.0032181653659790754318 ;  /* 0x3b52e7db12157423 */ /* 0x000fe20000000015 */
        /* <DEDUP_REMOVED lines=10> */
[----:B------:R-:W-:-:S04]  /*3300*/  FFMA R15, R20, R15, R17 ;  /* 0x0000000f140f7223 */ /* 0x000fc80000000011 */
        /* <DEDUP_REMOVED lines=8> */
[----:B------:R-:W-:Y:S02]  /*3390*/  FFMA R14, R13, 0.5, R14 ;  /* 0x3f0000000d0e7823 */ /* 0x000fe4000000000e */
[----:B------:R-:W1:Y:S01]  /*33a0*/  F2I.NTZ R17, R15 ;  /* 0x0000000f00117305 */ /* 0x000e620000203100 */
[----:B0-----:R-:W-:Y:S01]  /*33b0*/  FADD R13, R15, -R20 ;  /* 0x800000140f0d7221 */ /* 0x001fe20000000000 */
[----:B------:R-:W-:-:S03]  /*33c0*/  FSETP.GT.AND P1, PT, R20, RZ, PT ;  /* 0x000000ff1400720b */ /* 0x000fc60003f24000 */
[----:B------:R-:W-:-:S04]  /*33d0*/  FADD R13, R13, R14 ;  /* 0x0000000e0d0d7221 */ /* 0x000fc80000000000 */
[----:B------:R-:W-:-:S04]  /*33e0*/  FFMA R14, R13, R4, 0.0013391353422775864601 ;  /* 0x3aaf85ed0d0e7423 */ /* 0x000fc80000000004 */
[----:B------:R-:W-:-:S04]  /*33f0*/  FFMA R14, R13, R14, 0.0096188392490148544312 ;  /* 0x3c1d98560d0e7423 */ /* 0x000fc8000000000e */
[----:B------:R-:W-:-:S04]  /*3400*/  FFMA R14, R13, R14, 0.055503588169813156128 ;  /* 0x3d6357bb0d0e7423 */ /* 0x000fc8000000000e */
[----:B------:R-:W-:Y:S01]  /*3410*/  FFMA R18, R13, R14, 0.24022644758224487305 ;  /* 0x3e75fdec0d127423 */ /* 0x000fe2000000000e */
[----:B------:R-:W-:Y:S02]  /*3420*/  SEL R14, RZ, 0x83000000, P1 ;  /* 0x83000000ff0e7807 */ /* 0x000fe40000800000 */
[----:B------:R-:W-:Y:S01]  /*3430*/  FSETP.GEU.AND P1, PT, R15, RZ, PT ;  /* 0x000000ff0f00720b */ /* 0x000fe20003f2e000 */
[----:B------:R-:W-:Y:S01]  /*3440*/  FFMA R18, R13, R18, 0.69314718246459960938 ;  /* 0x3f3172180d127423 */ /* 0x000fe20000000012 */
[----:B------:R-:W-:Y:S02]  /*3450*/  IADD3 R11, PT, PT, R14, 0x7f000000, RZ ;  /* 0x7f0000000e0b7810 */ /* 0x000fe40007ffe0ff */
[----:B-1----:R-:W-:Y:S01]  /*3460*/  LEA R17, R17, -R14, 0x17 ;  /* 0x8000000e11117211 */ /* 0x002fe200078eb8ff */
[----:B------:R-:W-:Y:S01]  /*3470*/  FFMA R18, R13, R18, 1 ;  /* 0x3f8000000d127423 */ /* 0x000fe20000000012 */
[----:B------:R-:W-:-:S03]  /*3480*/  FSEL R13, RZ, +INF , !P1 ;  /* 0x7f800000ff0d7808 */ /* 0x000fc60004800000 */
[----:B------:R-:W-:-:S04]  /*3490*/  FMUL R18, R11, R18 ;  /* 0x000000120b127220 */ /* 0x000fc80000400000 */
[----:B------:R-:W-:Y:S01]  /*34a0*/  @!P0 FMUL R13, R17, R18 ;  /* 0x00000012110d8220 */ /* 0x000fe20000400000 */
[----:B------:R-:W-:-:S07]  /*34b0*/  @!P2 MOV R13, 0x7fffffff ;  /* 0x7fffffff000da802 */ /* 0x000fce0000000f00 */
.L_x_12:
[----:B------:R-:W-:Y:S05]  /*34c0*/  BSYNC.RECONVERGENT B0 ;  /* 0x0000000000007941 */ /* 0x000fea0003800200 */
.L_x_11:
[----:B------:R-:W-:Y:S01]  /*34d0*/  FADD R14, R10, -9.965785980224609375 ;  /* 0xc11f73dc0a0e7421 */ /* 0x000fe20000000000 */
[----:B------:R-:W-:Y:S03]  /*34e0*/  BSSY.RECONVERGENT B0, `(.L_x_13) ;  /* 0x0000068000007945 */ /* 0x000fe60003800200 */
[C---:B------:R-:W-:Y:S01]  /*34f0*/  FMUL R11, R14.reuse, 0.5 ;  /* 0x3f0000000e0b7820 */ /* 0x040fe20000400000 */
[----:B------:R-:W-:-:S03]  /*3500*/  FADD R15, R14, 9.965785980224609375 ;  /* 0x411f73dc0e0f7421 */ /* 0x000fc60000000000 */
[----:B------:R-:W0:Y:S01]  /*3510*/  FRND R18, R11 ;  /* 0x0000000b00127307 */ /* 0x000e220000201000 */
[----:B------:R-:W-:Y:S01]  /*3520*/  FADD R15, R10, -R15 ;  /* 0x8000000f0a0f7221 */ /* 0x000fe20000000000 */
[----:B------:R-:W-:Y:S01]  /*3530*/  FFMA R14, R14, 0.5, -R11 ;  /* 0x3f0000000e0e7823 */ /* 0x000fe2000000080b */
[----:B------:R-:W-:-:S03]  /*3540*/  FSETP.GEU.AND P1, PT, R11, RZ, PT ;  /* 0x000000ff0b00720b */ /* 0x000fc60003f2e000 */
[----:B------:R-:W-:Y:S02]  /*3550*/  FFMA R14, R15, 0.5, R14 ;  /* 0x3f0000000f0e7823 */ /* 0x000fe4000000000e */
[----:B------:R-:W1:Y:S01]  /*3560*/  F2I.NTZ R17, R11 ;  /* 0x0000000b00117305 */ /* 0x000e620000203100 */
[----:B0-----:R-:W-:Y:S01]  /*3570*/  FADD R15, R11, -R18 ;  /* 0x800000120b0f7221 */ /* 0x001fe20000000000 */
[----:B------:R-:W-:-:S03]  /*3580*/  FSETP.GT.AND P0, PT, R18, RZ, PT ;  /* 0x000000ff1200720b */ /* 0x000fc60003f04000 */
[----:B------:R-:W-:Y:S01]  /*3590*/  FADD R15, R14, R15 ;  /* 0x0000000f0e0f7221 */ /* 0x000fe20000000000 */
[----:B------:R-:W-:Y:S02]  /*35a0*/  SEL R18, RZ, 0x83000000, P0 ;  /* 0x83000000ff127807 */ /* 0x000fe40000000000 */
[----:B------:R-:W-:Y:S01]  /*35b0*/  FSETP.GT.AND P0, PT, |R11|, 152, PT ;  /* 0x431800000b00780b */ /* 0x000fe20003f04200 */
[----:B------:R-:W-:-:S04]  /*35c0*/  FFMA R10, R15, R4, 0.0013391353422775864601 ;  /* 0x3aaf85ed0f0a7423 */ /* 0x000fc80000000004 */
[C---:B------:R-:W-:Y:S02]  /*35d0*/  FFMA R14, R15.reuse, R10, 0.0096188392490148544312 ;  /* 0x3c1d98560f0e7423 */ /* 0x040fe4000000000a */
[----:B------:R-:W0:Y:S02]  /*35e0*/  LDC R10, c[0x0][0x3ac] ;  /* 0x0000eb00ff0a7b82 */ /* 0x000e240000000800 */
[----:B------:R-:W-:-:S04]  /*35f0*/  FFMA R14, R15, R14, 0.055503588169813156128 ;  /* 0x3d6357bb0f0e7423 */ /* 0x000fc8000000000e */
[----:B------:R-:W-:-:S04]  /*3600*/  FFMA R14, R15, R14, 0.24022644758224487305 ;  /* 0x3e75fdec0f0e7423 */ /* 0x000fc8000000000e */
[----:B------:R-:W-:-:S04]  /*3610*/  FFMA R14, R15, R14, 0.69314718246459960938 ;  /* 0x3f3172180f0e7423 */ /* 0x000fc8000000000e */
[----:B------:R-:W-:Y:S01]  /*3620*/  FFMA R14, R15, R14, 1 ;  /* 0x3f8000000f0e7423 */ /* 0x000fe2000000000e */
[----:B------:R-:W-:Y:S01]  /*3630*/  VIADD R15, R18, 0x7f000000 ;  /* 0x7f000000120f7836 */ /* 0x000fe20000000000 */
[----:B-1----:R-:W-:Y:S01]  /*3640*/  LEA R18, R17, -R18, 0x17 ;  /* 0x8000001211127211 */ /* 0x002fe200078eb8ff */
[----:B------:R-:W-:Y:S01]  /*3650*/  FMUL R17, R2, R5 ;  /* 0x0000000502117220 */ /* 0x000fe20000400000 */
[----:B------:R-:W-:Y:S01]  /*3660*/  FMUL R5, R5, 1500 ;  /* 0x44bb800005057820 */ /* 0x000fe20000400000 */
[----:B------:R-:W-:Y:S01]  /*3670*/  FMUL R15, R14, R15 ;  /* 0x0000000f0e0f7220 */ /* 0x000fe20000400000 */
[----:B------:R-:W-:Y:S02]  /*3680*/  FMUL R14, R12, 0.00039999998989515006542 ;  /* 0x39d1b7170c0e7820 */ /* 0x000fe40000400000 */
[----:B------:R-:W-:Y:S01]  /*3690*/  FMUL R5, R5, 6.28318023681640625 ;  /* 0x40c90fd005057820 */ /* 0x000fe20000400000 */
[----:B------:R-:W-:Y:S01]  /*36a0*/  FMUL R18, R15, R18 ;  /* 0x000000120f127220 */ /* 0x000fe20000400000 */
[----:B0-----:R-:W-:Y:S01]  /*36b0*/  FMUL R12, R17, R10 ;  /* 0x0000000a110c7220 */ /* 0x001fe20000400000 */
[----:B------:R-:W-:Y:S01]  /*36c0*/  @P0 FSEL R18, RZ, +INF , !P1 ;  /* 0x7f800000ff120808 */ /* 0x000fe20004800000 */
[----:B------:R-:W-:Y:S01]  /*36d0*/  FMUL R14, R14, R13 ;  /* 0x0000000d0e0e7220 */ /* 0x000fe20000400000 */
[----:B------:R-:W-:-:S02]  /*36e0*/  HFMA2 R13, -RZ, RZ, 1.875, 0 ;  /* 0x3f800000ff0d7431 */ /* 0x000fc400000001ff */
[----:B------:R-:W-:Y:S01]  /*36f0*/  FSETP.NEU.AND P2, PT, R12, 1, PT ;  /* 0x3f8000000c00780b */ /* 0x000fe20003f4d000 */
[----:B------:R-:W-:Y:S01]  /*3700*/  FFMA R3, R3, 0.5, R14 ;  /* 0x3f00000003037823 */ /* 0x000fe2000000000e */
[----:B------:R-:W-:-:S11]  /*3710*/  FMUL R5, R5, R18 ;  /* 0x0000001205057220 */ /* 0x000fd60000400000 */
        /* <DEDUP_REMOVED lines=10> */
[C---:B------:R-:W-:Y:S02]  /*37c0*/  FSETP.GEU.AND P0, PT, |R12|.reuse, 1.175494350822287508e-38, PT ;  /* 0x008000000c00780b */ /* 0x040fe40003f0e200 */
[----:B------:R-:W-:Y:S02]  /*37d0*/  MOV R19, 0x3a2c32e4 ;  /* 0x3a2c32e400137802 */ /* 0x000fe40000000f00 */
[----:B------:R-:W-:Y:S02]  /*37e0*/  FSEL R11, R11, |R12|, !P0 ;  /* 0x4000000c0b0b7208 */ /* 0x000fe40004000000 */
[----:B------:R-:W-:Y:S02]  /*37f0*/  FSETP.GEU.AND P2, PT, R12, RZ, PT ;  /* 0x000000ff0c00720b */ /* 0x000fe40003f4e000 */
        /* <DEDUP_REMOVED lines=41> */
[----:B------:R-:W-:Y:S02]  /*3a90*/  FFMA R18, R11, R4, 0.0013391353422775864601 ;  /* 0x3aaf85ed0b127423 */ /* 0x000fe40000000004 */
[----:B------:R-:W-:Y:S02]  /*3aa0*/  VIADD R12, R13, 0x7f000000 ;  /* 0x7f0000000d0c7836 */ /* 0x000fe40000000000 */
        /* <DEDUP_REMOVED lines=11> */
.L_x_14:
[----:B------:R-:W-:Y:S05]  /*3b60*/  BSYNC.RECONVERGENT B0 ;  /* 0x0000000000007941 */ /* 0x000fea0003800200 */
.L_x_13:
[----:B------:R-:W-:Y:S01]  /*3b70*/  FMUL R11, R8, R9 ;  /* 0x00000009080b7220 */ /* 0x000fe20000400000 */
[----:B------:R-:W-:Y:S01]  /*3b80*/  FMUL R12, R5, 0.0010659999679774045944 ;  /* 0x3a8bb906050c7820 */ /* 0x000fe20000400000 */
[----:B------:R-:W-:Y:S02]  /*3b90*/  BSSY.RECONVERGENT B0, `(.L_x_15) ;  /* 0x000004b000007945 */ /* 0x000fe40003800200 */
[----:B------:R-:W-:Y:S01]  /*3ba0*/  FMUL R15, R2, R11 ;  /* 0x0000000b020f7220 */ /* 0x000fe20000400000 */
[----:B------:R-:W-:Y:S01]  /*3bb0*/  FMUL R13, R12, R13 ;  /* 0x0000000d0c0d7220 */ /* 0x000fe20000400000 */
[----:B------:R-:W-:Y:S02]  /*3bc0*/  HFMA2 R12, -RZ, RZ, 1.875, 0 ;  /* 0x3f800000ff0c7431 */ /* 0x000fe400000001ff */
[----:B------:R-:W-:Y:S01]  /*3bd0*/  FMUL R10, R15, R10 ;  /* 0x0000000a0f0a7220 */ /* 0x000fe20000400000 */
[----:B------:R-:W-:-:S04]  /*3be0*/  FFMA R2, R2, 0.5, R13 ;  /* 0x3f00000002027823 */ /* 0x000fc8000000000d */
        /* <DEDUP_REMOVED lines=12> */
[----:B------:R-:W-:Y:S01]  /*3cb0*/  IMAD.MOV.U32 R17, RZ, RZ, 0x3a2c32e4 ;  /* 0x3a2c32e4ff117424 */ /* 0x000fe200078e00ff */
        /* <DEDUP_REMOVED lines=45> */
[C---:B------:R-:W-:Y:S01]  /*3f90*/  FFMA R14, R5.reuse, R4, 0.24022644758224487305 ;  /* 0x3e75fdec050e7423 */ /* 0x040fe20000000004 */
        /* <DEDUP_REMOVED lines=10> */
.L_x_16:
[----:B------:R-:W-:Y:S05]  /*4040*/  BSYNC.RECONVERGENT B0 ;  /* 0x0000000000007941 */ /* 0x000fea0003800200 */
.L_x_15:
[----:B------:R-:W0:Y:S01]  /*4050*/  LDC.64 R4, c[0x0][0x3a0] ;  /* 0x0000e800ff047b82 */ /* 0x000e220000000a00 */
[----:B------:R-:W-:Y:S01]  /*4060*/  FADD R8, R8, -0.80000001192092895508 ;  /* 0xbf4ccccd08087421 */ /* 0x000fe20000000000 */
[----:B------:R-:W-:Y:S02]  /*4070*/  HFMA2 R17, -RZ, RZ, 1.75, 0 ;  /* 0x3f000000ff117431 */ /* 0x000fe400000001ff */
[----:B------:R-:W-:Y:S01]  /*4080*/  FADD R2, R2, 0.019999999552965164185 ;  /* 0x3ca3d70a02027421 */ /* 0x000fe20000000000 */
[----:B------:R-:W-:Y:S01]  /*4090*/  FADD R15, R3, 0.024000000208616256714 ;  /* 0x3cc49ba6030f7421 */ /* 0x000fe20000000000 */
[CC--:B------:R-:W-:Y:S01]  /*40a0*/  FMUL R10, R8.reuse, R9.reuse ;  /* 0x00000009080a7220 */ /* 0x0c0fe20000400000 */
[----:B------:R-:W-:Y:S01]  /*40b0*/  FMUL R8, R8, 0.5 ;  /* 0x3f00000008087820 */ /* 0x000fe20000400000 */
[----:B------:R-:W-:Y:S01]  /*40c0*/  BSSY.RECONVERGENT B2, `(.L_x_17) ;  /* 0x000001c000027945 */ /* 0x000fe20003800200 */
[----:B------:R-:W-:Y:S01]  /*40d0*/  FADD R3, R2, R15 ;  /* 0x0000000f02037221 */ /* 0x000fe20000000000 */
[----:B------:R-:W-:Y:S01]  /*40e0*/  FMUL R10, R10, 1500 ;  /* 0x44bb80000a0a7820 */ /* 0x000fe20000400000 */
[----:B------:R-:W-:Y:S01]  /*40f0*/  FMUL R2, R11, R2 ;  /* 0x000000020b027220 */ /* 0x000fe20000400000 */
[----:B------:R-:W-:-:S02]  /*4100*/  FMUL R8, R8, R9 ;  /* 0x0000000908087220 */ /* 0x000fc40000400000 */
[----:B------:R-:W-:-:S04]  /*4110*/  FMUL R13, R10, 6.28318023681640625 ;  /* 0x40c90fd00a0d7820 */ /* 0x000fc80000400000 */
[----:B------:R-:W-:-:S04]  /*4120*/  FMUL R13, R0, R13 ;  /* 0x0000000d000d7220 */ /* 0x000fc80000400000 */
[----:B------:R-:W-:Y:S01]  /*4130*/  FMUL R13, R13, 0.0015000000130385160446 ;  /* 0x3ac49ba60d0d7820 */ /* 0x000fe20000400000 */
[----:B0-----:R-:W-:-:S03]  /*4140*/  FFMA R4, R4, R17, 0.01799999922513961792 ;  /* 0x3c9374bc04047423 */ /* 0x001fc60000000011 */
[----:B------:R-:W-:Y:S01]  /*4150*/  FMUL R12, R13, R12 ;  /* 0x0000000c0d0c7220 */ /* 0x000fe20000400000 */
[C---:B------:R-:W-:Y:S01]  /*4160*/  FMUL R0, R9.reuse, R5 ;  /* 0x0000000509007220 */ /* 0x040fe20000400000 */
[----:B------:R-:W-:Y:S01]  /*4170*/  FFMA R5, R9, 0.80000001192092895508, R8 ;  /* 0x3f4ccccd09057823 */ /* 0x000fe20000000008 */
[----:B------:R-:W-:Y:S02]  /*4180*/  FADD R3, R4, R3 ;  /* 0x0000000304037221 */ /* 0x000fe40000000000 */
[----:B------:R-:W-:Y:S02]  /*4190*/  FFMA R0, R15, R0, R2 ;  /* 0x000000000f007223 */ /* 0x000fe40000000002 */
[C---:B------:R-:W-:Y:S02]  /*41a0*/  FADD R3, R12.reuse, R3 ;  /* 0x000000030c037221 */ /* 0x040fe40000000000 */
[----:B------:R-:W-:Y:S02]  /*41b0*/  FFMA R11, R11, R4, R0 ;  /* 0x000000040b0b7223 */ /* 0x000fe40000000000 */
[----:B------:R-:W0:Y:S02]  /*41c0*/  MUFU.RCP R10, R3 ;  /* 0x00000003000a7308 */ /* 0x000e240000001000 */
[----:B------:R-:W-:-:S06]  /*41d0*/  FFMA R2, R12, R5, R11 ;  /* 0x000000050c027223 */ /* 0x000fcc000000000b */
[----:B------:R-:W1:Y:S01]  /*41e0*/  FCHK P0, R2, R3 ;  /* 0x0000000302007302 */ /* 0x000e620000000000 */
[----:B0-----:R-:W-:-:S04]  /*41f0*/  FFMA R13, -R3, R10, 1 ;  /* 0x3f800000030d7423 */ /* 0x001fc8000000010a */
[----:B------:R-:W-:-:S04]  /*4200*/  FFMA R13, R10, R13, R10 ;  /* 0x0000000d0a0d7223 */ /* 0x000fc8000000000a */
[----:B------:R-:W-:-:S04]  /*4210*/  FFMA R0, R2, R13, RZ ;  /* 0x0000000d02007223 */ /* 0x000fc800000000ff */
[----:B------:R-:W-:-:S04]  /*4220*/  FFMA R4, -R3, R0, R2 ;  /* 0x0000000003047223 */ /* 0x000fc80000000102 */
[----:B------:R-:W-:Y:S01]  /*4230*/  FFMA R13, R13, R4, R0 ;  /* 0x000000040d0d7223 */ /* 0x000fe20000000000 */
[----:B-1----:R-:W-:Y:S06]  /*4240*/  @!P0 BRA `(.L_x_18) ;  /* 0x00000000000c8947 */ /* 0x002fec0003800000 */
[----:B------:R-:W-:-:S07]  /*4250*/  MOV R4, 0x4270 ;  /* 0x0000427000047802 */ /* 0x000fce0000000f00 */
[----:B------:R-:W-:Y:S05]  /*4260*/  CALL.REL.NOINC `($__internal_0_$__cuda_sm3x_div_rn_noftz_f32_slowpath) ;  /* 0x0000001000547944 */ /* 0x000fea0003c00000 */
[----:B------:R-:W-:-:S07]  /*4270*/  MOV R13, R2 ;  /* 0x00000002000d7202 */ /* 0x000fce0000000f00 */
.L_x_18:
[----:B------:R-:W-:Y:S05]  /*4280*/  BSYNC.RECONVERGENT B2 ;  /* 0x0000000000027941 */ /* 0x000fea0003800200 */
.L_x_17:
[----:B------:R-:W-:Y:S01]  /*4290*/  FADD R0, R3, 0.46700000762939453125 ;  /* 0x3eef1aa003007421 */ /* 0x000fe20000000000 */
[----:B------:R-:W-:Y:S03]  /*42a0*/  BSSY.RECONVERGENT B2, `(.L_x_19) ;  /* 0x0000012000027945 */ /* 0x000fe60003800200 */
[----:B------:R-:W-:-:S04]  /*42b0*/  FADD R0, R0, 0.15000000596046447754 ;  /* 0x3e19999a00007421 */ /* 0x000fc80000000000 */
[----:B------:R-:W-:-:S04]  /*42c0*/  FADD R0, R0, 0.050000000745058059692 ;  /* 0x3d4ccccd00007421 */ /* 0x000fc80000000000 */
[----:B------:R-:W-:-:S04]  /*42d0*/  FADD R0, R0, 0.44999998807907104492 ;  /* 0x3ee6666600007421 */ /* 0x000fc80000000000 */
[----:B------:R-:W-:-:S04]  /*42e0*/  FADD R0, R0, 0.80000001192092895508 ;  /* 0x3f4ccccd00007421 */ /* 0x000fc80000000000 */
[----:B------:R-:W0:Y:S08]  /*42f0*/  MUFU.RCP R5, R0 ;  /* 0x0000000000057308 */ /* 0x000e300000001000 */
[----:B------:R-:W1:Y:S01]  /*4300*/  FCHK P0, R3, R0 ;  /* 0x0000000003007302 */ /* 0x000e620000000000 */
[----:B0-----:R-:W-:-:S04]  /*4310*/  FFMA R2, -R0, R5, 1 ;  /* 0x3f80000000027423 */ /* 0x001fc80000000105 */
[----:B------:R-:W-:-:S04]  /*4320*/  FFMA R2, R5, R2, R5 ;  /* 0x0000000205027223 */ /* 0x000fc80000000005 */
[----:B------:R-:W-:-:S04]  /*4330*/  FFMA R5, R3, R2, RZ ;  /* 0x0000000203057223 */ /* 0x000fc800000000ff */
[----:B------:R-:W-:-:S04]  /*4340*/  FFMA R14, -R0, R5, R3 ;  /* 0x00000005000e7223 */ /* 0x000fc80000000103 */
[----:B------:R-:W-:Y:S01]  /*4350*/  FFMA R14, R2, R14, R5 ;  /* 0x0000000e020e7223 */ /* 0x000fe20000000005 */
[----:B-1----:R-:W-:Y:S06]  /*4360*/  @!P0 BRA `(.L_x_20) ;  /* 0x0000000000148947 */ /* 0x002fec0003800000 */
[----:B------:R-:W-:Y:S01]  /*4370*/  IMAD.MOV.U32 R2, RZ, RZ, R3 ;  /* 0x000000ffff027224 */ /* 0x000fe200078e0003 */
[----:B------:R-:W-:Y:S02]  /*4380*/  MOV R3, R0 ;  /* 0x0000000000037202 */ /* 0x000fe40000000f00 */
[----:B------:R-:W-:-:S07]  /*4390*/  MOV R4, 0x43b0 ;  /* 0x000043b000047802 */ /* 0x000fce0000000f00 */
[----:B------:R-:W-:Y:S05]  /*43a0*/  CALL.REL.NOINC `($__internal_0_$__cuda_sm3x_div_rn_noftz_f32_slowpath) ;  /* 0x0000001000047944 */ /* 0x000fea0003c00000 */
[----:B------:R-:W-:-:S07]  /*43b0*/  MOV R14, R2 ;  /* 0x00000002000e7202 */ /* 0x000fce0000000f00 */
.L_x_20:
[----:B------:R-:W-:Y:S05]  /*43c0*/  BSYNC.RECONVERGENT B2 ;  /* 0x0000000000027941 */ /* 0x000fea0003800200 */
.L_x_19:
[----:B------:R-:W0:Y:S01]  /*43d0*/  MUFU.RCP R3, R0 ;  /* 0x0000000000037308 */ /* 0x000e220000001000 */
[----:B------:R-:W-:Y:S01]  /*43e0*/  UMOV UR4, 0x3eef1aa0 ;  /* 0x3eef1aa000047882 */ /* 0x000fe20000000000 */
[----:B------:R-:W-:Y:S01]  /*43f0*/  BSSY.RECONVERGENT B2, `(.L_x_21) ;  /* 0x000000e000027945 */ /* 0x000fe20003800200 */
[----:B------:R-:W-:-:S05]  /*4400*/  MOV R5, UR4 ;  /* 0x0000000400057c02 */ /* 0x000fca0008000f00 */
[----:B------:R-:W1:Y:S01]  /*4410*/  FCHK P0, R5, R0 ;  /* 0x0000000005007302 */ /* 0x000e620000000000 */
[----:B0-----:R-:W-:-:S04]  /*4420*/  FFMA R2, -R0, R3, 1 ;  /* 0x3f80000000027423 */ /* 0x001fc80000000103 */
[----:B------:R-:W-:-:S04]  /*4430*/  FFMA R2, R3, R2, R3 ;  /* 0x0000000203027223 */ /* 0x000fc80000000003 */
[----:B------:R-:W-:-:S04]  /*4440*/  FFMA R3, R2, 0.46700000762939453125, RZ ;  /* 0x3eef1aa002037823 */ /* 0x000fc800000000ff */
[----:B------:R-:W-:-:S04]  /*4450*/  FFMA R8, -R0, R3, 0.46700000762939453125 ;  /* 0x3eef1aa000087423 */ /* 0x000fc80000000103 */
[----:B------:R-:W-:Y:S01]  /*4460*/  FFMA R8, R2, R8, R3 ;  /* 0x0000000802087223 */ /* 0x000fe20000000003 */
[----:B-1----:R-:W-:Y:S06]  /*4470*/  @!P0 BRA `(.L_x_22) ;  /* 0x0000000000148947 */ /* 0x002fec0003800000 */
[----:B------:R-:W-:Y:S01]  /*4480*/  HFMA2 R2, -RZ, RZ, 1.7333984375, 0.00323486328125 ;  /* 0x3eef1aa0ff027431 */ /* 0x000fe200000001ff */
[----:B------:R-:W-:Y:S02]  /*4490*/  MOV R3, R0 ;  /* 0x0000000000037202 */ /* 0x000fe40000000f00 */
[----:B------:R-:W-:-:S07]  /*44a0*/  MOV R4, 0x44c0 ;  /* 0x000044c000047802 */ /* 0x000fce0000000f00 */
[----:B------:R-:W-:Y:S05]  /*44b0*/  CALL.REL.NOINC `($__internal_0_$__cuda_sm3x_div_rn_noftz_f32_slowpath) ;  /* 0x0000000c00c07944 */ /* 0x000fea0003c00000 */
[----:B------:R-:W-:-:S07]  /*44c0*/  IMAD.MOV.U32 R8, RZ, RZ, R2 ;  /* 0x000000ffff087224 */ /* 0x000fce00078e0002 */
.L_x_22:
[----:B------:R-:W-:Y:S05]  /*44d0*/  BSYNC.RECONVERGENT B2 ;  /* 0x0000000000027941 */ /* 0x000fea0003800200 */
.L_x_21:
[----:B------:R-:W0:Y:S01]  /*44e0*/  MUFU.RCP R3, R0 ;  /* 0x0000000000037308 */ /* 0x000e220000001000 */
[----:B------:R-:W-:Y:S01]  /*44f0*/  UMOV UR4, 0x3e19999a ;  /* 0x3e19999a00047882 */ /* 0x000fe20000000000 */
[----:B------:R-:W-:Y:S01]  /*4500*/  BSSY.RECONVERGENT B2, `(.L_x_23) ;  /* 0x0000010000027945 */ /* 0x000fe20003800200 */
[----:B------:R-:W-:-:S05]  /*4510*/  MOV R11, UR4 ;  /* 0x00000004000b7c02 */ /* 0x000fca0008000f00 */
[----:B------:R-:W1:Y:S01]  /*4520*/  FCHK P0, R11, R0 ;  /* 0x000000000b007302 */ /* 0x000e620000000000 */
[----:B0-----:R-:W-:-:S04]  /*4530*/  FFMA R2, -R0, R3, 1 ;  /* 0x3f80000000027423 */ /* 0x001fc80000000103 */
[----:B------:R-:W-:Y:S01]  /*4540*/  FFMA R2, R3, R2, R3 ;  /* 0x0000000203027223 */ /* 0x000fe20000000003 */
[----:B------:R-:W-:-:S03]  /*4550*/  FMUL R3, RZ, R8 ;  /* 0x00000008ff037220 */ /* 0x000fc60000400000 */
[----:B------:R-:W-:Y:S01]  /*4560*/  FFMA R5, R2, 0.15000000596046447754, RZ ;  /* 0x3e19999a02057823 */ /* 0x000fe200000000ff */
[----:B------:R-:W-:-:S03]  /*4570*/  FFMA R14, R14, R13, R3 ;  /* 0x0000000d0e0e7223 */ /* 0x000fc60000000003 */
[----:B------:R-:W-:-:S04]  /*4580*/  FFMA R4, -R0, R5, 0.15000000596046447754 ;  /* 0x3e19999a00047423 */ /* 0x000fc80000000105 */
[----:B------:R-:W-:Y:S01]  /*4590*/  FFMA R13, R2, R4, R5 ;  /* 0x00000004020d7223 */ /* 0x000fe20000000005 */
[----:B-1----:R-:W-:Y:S06]  /*45a0*/  @!P0 BRA `(.L_x_24) ;  /* 0x0000000000148947 */ /* 0x002fec0003800000 */
[----:B------:R-:W-:Y:S01]  /*45b0*/  HFMA2 R2, -RZ, RZ, 1.5244140625, -0.002735137939453125 ;  /* 0x3e19999aff027431 */ /* 0x000fe200000001ff */
[----:B------:R-:W-:Y:S02]  /*45c0*/  MOV R3, R0 ;  /* 0x0000000000037202 */ /* 0x000fe40000000f00 */
[----:B------:R-:W-:-:S07]  /*45d0*/  MOV R4, 0x45f0 ;  /* 0x000045f000047802 */ /* 0x000fce0000000f00 */
[----:B------:R-:W-:Y:S05]  /*45e0*/  CALL.REL.NOINC `($__internal_0_$__cuda_sm3x_div_rn_noftz_f32_slowpath) ;  /* 0x0000000c00747944 */ /* 0x000fea0003c00000 */
[----:B------:R-:W-:-:S07]  /*45f0*/  MOV R13, R2 ;  /* 0x00000002000d7202 */ /* 0x000fce0000000f00 */
.L_x_24:
[----:B------:R-:W-:Y:S05]  /*4600*/  BSYNC.RECONVERGENT B2 ;  /* 0x0000000000027941 */ /* 0x000fea0003800200 */
.L_x_23:
[----:B------:R-:W0:Y:S01]  /*4610*/  MUFU.RCP R3, R0 ;  /* 0x0000000000037308 */ /* 0x000e220000001000 */
[----:B------:R-:W-:Y:S01]  /*4620*/  UMOV UR4, 0x3d4ccccd ;  /* 0x3d4ccccd00047882 */ /* 0x000fe20000000000 */
[----:B------:R-:W-:Y:S01]  /*4630*/  BSSY.RECONVERGENT B2, `(.L_x_25) ;  /* 0x000000f000027945 */ /* 0x000fe20003800200 */
[----:B------:R-:W-:Y:S01]  /*4640*/  MOV R5, UR4 ;  /* 0x0000000400057c02 */ /* 0x000fe20008000f00 */
[----:B------:R-:W-:-:S04]  /*4650*/  FFMA R15, R13, 0.17500001192092895508, R14 ;  /* 0x3e3333340d0f7823 */ /* 0x000fc8000000000e */
[----:B------:R-:W1:Y:S01]  /*4660*/  FCHK P0, R5, R0 ;  /* 0x0000000005007302 */ /* 0x000e620000000000 */
[----:B0-----:R-:W-:-:S04]  /*4670*/  FFMA R2, -R0, R3, 1 ;  /* 0x3f80000000027423 */ /* 0x001fc80000000103 */
[----:B------:R-:W-:-:S04]  /*4680*/  FFMA R2, R3, R2, R3 ;  /* 0x0000000203027223 */ /* 0x000fc80000000003 */
[----:B------:R-:W-:-:S04]  /*4690*/  FFMA R3, R2, 0.050000000745058059692, RZ ;  /* 0x3d4ccccd02037823 */ /* 0x000fc800000000ff */
[----:B------:R-:W-:-:S04]  /*46a0*/  FFMA R4, -R0, R3, 0.050000000745058059692 ;  /* 0x3d4ccccd00047423 */ /* 0x000fc80000000103 */
[----:B------:R-:W-:Y:S01]  /*46b0*/  FFMA R14, R2, R4, R3 ;  /* 0x00000004020e7223 */ /* 0x000fe20000000003 */
[----:B-1----:R-:W-:Y:S06]  /*46c0*/  @!P0 BRA `(.L_x_26) ;  /* 0x0000000000148947 */ /* 0x002fec0003800000 */
[----:B------:R-:W-:Y:S01]  /*46d0*/  IMAD.MOV.U32 R2, RZ, RZ, 0x3d4ccccd ;  /* 0x3d4ccccdff027424 */ /* 0x000fe200078e00ff */
[----:B------:R-:W-:Y:S02]  /*46e0*/  MOV R3, R0 ;  /* 0x0000000000037202 */ /* 0x000fe40000000f00 */
[----:B------:R-:W-:-:S07]  /*46f0*/  MOV R4, 0x4710 ;  /* 0x0000471000047802 */ /* 0x000fce0000000f00 */
[----:B------:R-:W-:Y:S05]  /*4700*/  CALL.REL.NOINC `($__internal_0_$__cuda_sm3x_div_rn_noftz_f32_slowpath) ;  /* 0x0000000c002c7944 */ /* 0x000fea0003c00000 */
[----:B------:R-:W-:-:S07]  /*4710*/  MOV R14, R2 ;  /* 0x00000002000e7202 */ /* 0x000fce0000000f00 */
.L_x_26:
[----:B------:R-:W-:Y:S05]  /*4720*/  BSYNC.RECONVERGENT B2 ;  /* 0x0000000000027941 */ /* 0x000fea0003800200 */
.L_x_25:
[----:B------:R-:W0:Y:S01]  /*4730*/  MUFU.RCP R3, R0 ;  /* 0x0000000000037308 */ /* 0x000e220000001000 */
[----:B------:R-:W-:Y:S01]  /*4740*/  UMOV UR4, 0x3ee66666 ;  /* 0x3ee6666600047882 */ /* 0x000fe20000000000 */
[----:B------:R-:W-:Y:S01]  /*4750*/  BSSY.RECONVERGENT B2, `(.L_x_27) ;  /* 0x000000f000027945 */ /* 0x000fe20003800200 */
[----:B------:R-:W-:Y:S01]  /*4760*/  MOV R5, UR4 ;  /* 0x0000000400057c02 */ /* 0x000fe20008000f00 */
[----:B------:R-:W-:-:S04]  /*4770*/  FFMA R18, R14, -0.15000000596046447754, R15 ;  /* 0xbe19999a0e127823 */ /* 0x000fc8000000000f */
[----:B------:R-:W1:Y:S01]  /*4780*/  FCHK P0, R5, R0 ;  /* 0x0000000005007302 */ /* 0x000e620000000000 */
[----:B0-----:R-:W-:-:S04]  /*4790*/  FFMA R2, -R0, R3, 1 ;  /* 0x3f80000000027423 */ /* 0x001fc80000000103 */
[----:B------:R-:W-:-:S04]  /*47a0*/  FFMA R2, R3, R2, R3 ;  /* 0x0000000203027223 */ /* 0x000fc80000000003 */
[----:B------:R-:W-:-:S04]  /*47b0*/  FFMA R3, R2, 0.44999998807907104492, RZ ;  /* 0x3ee6666602037823 */ /* 0x000fc800000000ff */
[----:B------:R-:W-:-:S04]  /*47c0*/  FFMA R4, -R0, R3, 0.44999998807907104492 ;  /* 0x3ee6666600047423 */ /* 0x000fc80000000103 */
[----:B------:R-:W-:Y:S01]  /*47d0*/  FFMA R15, R2, R4, R3 ;  /* 0x00000004020f7223 */ /* 0x000fe20000000003 */
[----:B-1----:R-:W-:Y:S06]  /*47e0*/  @!P0 BRA `(.L_x_28) ;  /* 0x0000000000148947 */ /* 0x002fec0003800000 */
[----:B------:R-:W-:Y:S01]  /*47f0*/  HFMA2 R2, -RZ, RZ, 1.724609375, 1638 ;  /* 0x3ee66666ff027431 */ /* 0x000fe200000001ff */
[----:B------:R-:W-:Y:S02]  /*4800*/  MOV R3, R0 ;  /* 0x0000000000037202 */ /* 0x000fe40000000f00 */
[----:B------:R-:W-:-:S07]  /*4810*/  MOV R4, 0x4830 ;  /* 0x0000483000047802 */ /* 0x000fce0000000f00 */
[----:B------:R-:W-:Y:S05]  /*4820*/  CALL.REL.NOINC `($__internal_0_$__cuda_sm3x_div_rn_noftz_f32_slowpath) ;  /* 0x0000000800e47944 */ /* 0x000fea0003c00000 */
[----:B------:R-:W-:-:S07]  /*4830*/  IMAD.MOV.U32 R15, RZ, RZ, R2 ;  /* 0x000000ffff0f7224 */ /* 0x000fce00078e0002 */
.L_x_28:
[----:B------:R-:W-:Y:S05]  /*4840*/  BSYNC.RECONVERGENT B2 ;  /* 0x0000000000027941 */ /* 0x000fea0003800200 */
.L_x_27:
[----:B------:R-:W0:Y:S01]  /*4850*/  MUFU.RCP R3, R0 ;  /* 0x0000000000037308 */ /* 0x000e220000001000 */
[----:B------:R-:W-:Y:S01]  /*4860*/  UMOV UR4, 0x3f4ccccd ;  /* 0x3f4ccccd00047882 */ /* 0x000fe20000000000 */
[----:B------:R-:W-:Y:S01]  /*4870*/  BSSY.RECONVERGENT B2, `(.L_x_29) ;  /* 0x000000f000027945 */ /* 0x000fe20003800200 */
[----:B------:R-:W-:Y:S01]  /*4880*/  MOV R5, UR4 ;  /* 0x0000000400057c02 */ /* 0x000fe20008000f00 */
[----:B------:R-:W-:-:S04]  /*4890*/  FFMA R18, R15, -0.125, R18 ;  /* 0xbe0000000f127823 */ /* 0x000fc80000000012 */
[----:B------:R-:W1:Y:S01]  /*48a0*/  FCHK P0, R5, R0 ;  /* 0x0000000005007302 */ /* 0x000e620000000000 */
[----:B0-----:R-:W-:-:S04]  /*48b0*/  FFMA R2, -R0, R3, 1 ;  /* 0x3f80000000027423 */ /* 0x001fc80000000103 */
[----:B------:R-:W-:-:S04]  /*48c0*/  FFMA R2, R3, R2, R3 ;  /* 0x0000000203027223 */ /* 0x000fc80000000003 */
[----:B------:R-:W-:-:S04]  /*48d0*/  FFMA R17, R2, 0.80000001192092895508, RZ ;  /* 0x3f4ccccd02117823 */ /* 0x000fc800000000ff */
[----:B------:R-:W-:-:S04]  /*48e0*/  FFMA R4, -R0, R17, 0.80000001192092895508 ;  /* 0x3f4ccccd00047423 */ /* 0x000fc80000000111 */
[----:B------:R-:W-:Y:S01]  /*48f0*/  FFMA R17, R2, R4, R17 ;  /* 0x0000000402117223 */ /* 0x000fe20000000011 */
[----:B-1----:R-:W-:Y:S06]  /*4900*/  @!P0 BRA `(.L_x_30) ;  /* 0x0000000000148947 */ /* 0x002fec0003800000 */
[----:B------:R-:W-:Y:S01]  /*4910*/  HFMA2 R2, -RZ, RZ, 1.82421875, -19.203125 ;  /* 0x3f4ccccdff027431 */ /* 0x000fe200000001ff */
[----:B------:R-:W-:Y:S02]  /*4920*/  MOV R3, R0 ;  /* 0x0000000000037202 */ /* 0x000fe40000000f00 */
[----:B------:R-:W-:-:S07]  /*4930*/  MOV R4, 0x4950 ;  /* 0x0000495000047802 */ /* 0x000fce0000000f00 */
[----:B------:R-:W-:Y:S05]  /*4940*/  CALL.REL.NOINC `($__internal_0_$__cuda_sm3x_div_rn_noftz_f32_slowpath) ;  /* 0x00000008009c7944 */ /* 0x000fea0003c00000 */
[----:B------:R-:W-:-:S07]  /*4950*/  MOV R17, R2 ;  /* 0x0000000200117202 */ /* 0x000fce0000000f00 */
.L_x_30:
[----:B------:R-:W-:Y:S05]  /*4960*/  BSYNC.RECONVERGENT B2 ;  /* 0x0000000000027941 */ /* 0x000fea0003800200 */
.L_x_29:
[----:B------:R-:W-:Y:S02]  /*4970*/  HFMA2 R3, -RZ, RZ, 2.017578125, 0.00022923946380615234375 ;  /* 0x40090b83ff037431 */ /* 0x000fe400000001ff */
[----:B------:R-:W-:Y:S01]  /*4980*/  IMAD.MOV.U32 R2, RZ, RZ, 0x3eef1aa0 ;  /* 0x3eef1aa0ff027424 */ /* 0x000fe200078e00ff */
[----:B------:R-:W0:Y:S01]  /*4990*/  FCHK P0, R0, 0.46700000762939453125 ;  /* 0x3eef1aa000007902 */ /* 0x000e220000000000 */
[----:B------:R-:W-:Y:S01]  /*49a0*/  BSSY.RECONVERGENT B2, `(.L_x_31) ;  /* 0x000000c000027945 */ /* 0x000fe20003800200 */
[----:B------:R-:W-:Y:S01]  /*49b0*/  FFMA R18, R17, 0.20000000298023223877, R18 ;  /* 0x3e4ccccd11127823 */ /* 0x000fe20000000012 */
[----:B------:R-:W-:-:S04]  /*49c0*/  FFMA R2, -R2, R3, 1 ;  /* 0x3f80000002027423 */ /* 0x000fc80000000103 */
[----:B------:R-:W-:-:S04]  /*49d0*/  FFMA R3, R2, R3, 2.1413276195526123047 ;  /* 0x40090b8302037423 */ /* 0x000fc80000000003 */
[----:B------:R-:W-:-:S04]  /*49e0*/  FFMA R2, R0, R3, RZ ;  /* 0x0000000300027223 */ /* 0x000fc800000000ff */
[----:B------:R-:W-:-:S04]  /*49f0*/  FFMA R4, R2, -0.46700000762939453125, R0 ;  /* 0xbeef1aa002047823 */ /* 0x000fc80000000000 */
[----:B------:R-:W-:Y:S01]  /*4a00*/  FFMA R2, R3, R4, R2 ;  /* 0x0000000403027223 */ /* 0x000fe20000000002 */
[----:B0-----:R-:W-:Y:S06]  /*4a10*/  @!P0 BRA `(.L_x_32) ;  /* 0x0000000000108947 */ /* 0x001fec0003800000 */
[----:B------:R-:W-:Y:S02]  /*4a20*/  MOV R2, R0 ;  /* 0x0000000000027202 */ /* 0x000fe40000000f00 */
[----:B------:R-:W-:Y:S02]  /*4a30*/  MOV R3, 0x3eef1aa0 ;  /* 0x3eef1aa000037802 */ /* 0x000fe40000000f00 */
[----:B------:R-:W-:-:S07]  /*4a40*/  MOV R4, 0x4a60 ;  /* 0x00004a6000047802 */ /* 0x000fce0000000f00 */
[----:B------:R-:W-:Y:S05]  /*4a50*/  CALL.REL.NOINC `($__internal_0_$__cuda_sm3x_div_rn_noftz_f32_slowpath) ;  /* 0x0000000800587944 */ /* 0x000fea0003c00000 */
.L_x_32:
[----:B------:R-:W-:Y:S05]  /*4a60*/  BSYNC.RECONVERGENT B2 ;  /* 0x0000000000027941 */ /* 0x000fea0003800200 */
.L_x_31:
[----:B------:R-:W0:Y:S01]  /*4a70*/  LDCU UR4, c[0x0][0x3b0] ;  /* 0x00007600ff0477ac */ /* 0x000e220008000800 */
[----:B------:R-:W-:Y:S01]  /*4a80*/  HFMA2 R5, -RZ, RZ, 1.5244140625, -0.002735137939453125 ;  /* 0x3e19999aff057431 */ /* 0x000fe200000001ff */
[----:B------:R-:W-:Y:S01]  /*4a90*/  MOV R10, 0x40d55555 ;  /* 0x40d55555000a7802 */ /* 0x000fe20000000f00 */
[----:B------:R-:W-:Y:S04]  /*4aa0*/  BSSY.RECONVERGENT B2, `(.L_x_33) ;  /* 0x0000019000027945 */ /* 0x000fe80003800200 */
[----:B------:R-:W-:-:S04]  /*4ab0*/  FFMA R5, -R5, R10, 1 ;  /* 0x3f80000005057423 */ /* 0x000fc8000000010a */
[----:B------:R-:W-:Y:S01]  /*4ac0*/  FFMA R11, R5, R10, 6.6666665077209472656 ;  /* 0x40d55555050b7423 */ /* 0x000fe2000000000a */
[----:B0-----:R-:W-:-:S04]  /*4ad0*/  FFMA R3, R9, UR4, -R18 ;  /* 0x0000000409037c23 */ /* 0x001fc80008000812 */
[----:B------:R-:W-:-:S05]  /*4ae0*/  FMUL R2, R3, R2 ;  /* 0x0000000203027220 */ /* 0x000fca0000400000 */
[C---:B------:R-:W-:Y:S02]  /*4af0*/  FSETP.GT.AND P0, PT, R2.reuse, 0.20000000298023223877, PT ;  /* 0x3e4ccccd0200780b */ /* 0x040fe40003f04000 */
[C---:B------:R-:W-:Y:S02]  /*4b00*/  FSET.BF.LT.AND R3, R2.reuse, -0.20000000298023223877, PT ;  /* 0xbe4ccccd0203780a */ /* 0x040fe40003801000 */
[----:B------:R-:W-:Y:S01]  /*4b10*/  FSETP.LT.OR P1, PT, R2, -0.20000000298023223877, P0 ;  /* 0xbe4ccccd0200780b */ /* 0x000fe20000721400 */
[----:B------:R-:W-:Y:S01]  /*4b20*/  FADD R2, RZ, R2 ;  /* 0x00000002ff027221 */ /* 0x000fe20000000000 */
[----:B------:R-:W-:Y:S02]  /*4b30*/  FSEL R4, RZ, 0.20000000298023223877, !P0 ;  /* 0x3e4ccccdff047808 */ /* 0x000fe40004000000 */
[----:B------:R-:W-:-:S03]  /*4b40*/  SEL R5, RZ, 0x1, P1 ;  /* 0x00000001ff057807 */ /* 0x000fc60000800000 */
[----:B------:R-:W-:Y:S01]  /*4b50*/  FFMA R3, R3, -0.20000000298023223877, R4 ;  /* 0xbe4ccccd03037823 */ /* 0x000fe20000000004 */
[----:B------:R-:W0:Y:S01]  /*4b60*/  FCHK P0, R0, 0.15000000596046447754 ;  /* 0x3e19999a00007902 */ /* 0x000e220000000000 */
[----:B------:R-:W-:Y:S01]  /*4b70*/  I2FP.F32.U32 R5, R5 ;  /* 0x0000000500057245 */ /* 0x000fe20000201000 */
[----:B------:R-:W-:-:S04]  /*4b80*/  FFMA R4, R0, R11, RZ ;  /* 0x0000000b00047223 */ /* 0x000fc800000000ff */
[----:B------:R-:W-:Y:S01]  /*4b90*/  FFMA R10, R4, -0.15000000596046447754, R0 ;  /* 0xbe19999a040a7823 */ /* 0x000fe20000000000 */
[----:B------:R-:W-:-:S03]  /*4ba0*/  FFMA R3, R2, R5, R3 ;  /* 0x0000000502037223 */ /* 0x000fc60000000003 */
[----:B------:R-:W-:Y:S01]  /*4bb0*/  FFMA R4, R11, R10, R4 ;  /* 0x0000000a0b047223 */ /* 0x000fe20000000004 */
[----:B------:R-:W-:Y:S01]  /*4bc0*/  FFMA R8, R3, R8, R18 ;  /* 0x0000000803087223 */ /* 0x000fe20000000012 */
[----:B0-----:R-:W-:Y:S06]  /*4bd0*/  @!P0 BRA `(.L_x_34) ;  /* 0x0000000000148947 */ /* 0x001fec0003800000 */
[----:B------:R-:W-:Y:S01]  /*4be0*/  MOV R2, R0 ;  /* 0x0000000000027202 */ /* 0x000fe20000000f00 */
[----:B------:R-:W-:Y:S01]  /*4bf0*/  IMAD.MOV.U32 R3, RZ, RZ, 0x3e19999a ;  /* 0x3e19999aff037424 */ /* 0x000fe200078e00ff */
[----:B------:R-:W-:-:S07]  /*4c00*/  MOV R4, 0x4c20 ;  /* 0x00004c2000047802 */ /* 0x000fce0000000f00 */
[----:B------:R-:W-:Y:S05]  /*4c10*/  CALL.REL.NOINC `($__internal_0_$__cuda_sm3x_div_rn_noftz_f32_slowpath) ;  /* 0x0000000400e87944 */ /* 0x000fea0003c00000 */
[----:B------:R-:W-:-:S07]  /*4c20*/  MOV R4, R2 ;  /* 0x0000000200047202 */ /* 0x000fce0000000f00 */
.L_x_34:
[----:B------:R-:W-:Y:S05]  /*4c30*/  BSYNC.RECONVERGENT B2 ;  /* 0x0000000000027941 */ /* 0x000fea0003800200 */
.L_x_33:
[----:B------:R-:W0:Y:S01]  /*4c40*/  LDCU UR4, c[0x0][0x3b0] ;  /* 0x00007600ff0477ac */ /* 0x000e220008000800 */
[----:B------:R-:W-:Y:S01]  /*4c50*/  HFMA2 R11, -RZ, RZ, 2.8125, 0 ;  /* 0x41a00000ff0b7431 */ /* 0x000fe200000001ff */
[----:B------:R-:W-:Y:S01]  /*4c60*/  MOV R10, 0x3d4ccccd ;  /* 0x3d4ccccd000a7802 */ /* 0x000fe20000000f00 */
[----:B------:R-:W-:Y:S04]  /*4c70*/  BSSY.RECONVERGENT B2, `(.L_x_35) ;  /* 0x0000019000027945 */ /* 0x000fe80003800200 */
[----:B------:R-:W-:-:S04]  /*4c80*/  FFMA R10, -R10, R11, 1 ;  /* 0x3f8000000a0a7423 */ /* 0x000fc8000000010b */
[----:B------:R-:W-:Y:S01]  /*4c90*/  FFMA R11, R10, R11, 20 ;  /* 0x41a000000a0b7423 */ /* 0x000fe2000000000b */
[----:B0-----:R-:W-:-:S04]  /*4ca0*/  FFMA R3, R9, UR4, -R8 ;  /* 0x0000000409037c23 */ /* 0x001fc80008000808 */
[----:B------:R-:W-:-:S05]  /*4cb0*/  FFMA R3, R3, R4, 0.17500001192092895508 ;  /* 0x3e33333403037423 */ /* 0x000fca0000000004 */
[C---:B------:R-:W-:Y:S02]  /*4cc0*/  FSETP.GT.AND P0, PT, R3.reuse, 0.60000002384185791016, PT ;  /* 0x3f19999a0300780b */ /* 0x040fe40003f04000 */
[C---:B------:R-:W-:Y:S02]  /*4cd0*/  FSET.BF.LT.AND R2, R3.reuse, -0.25, PT ;  /* 0xbe8000000302780a */ /* 0x040fe40003801000 */
[----:B------:R-:W-:Y:S02]  /*4ce0*/  FSETP.LT.OR P1, PT, R3, -0.25, P0 ;  /* 0xbe8000000300780b */ /* 0x000fe40000721400 */
[----:B------:R-:W-:Y:S02]  /*4cf0*/  FSEL R5, RZ, 0.60000002384185791016, !P0 ;  /* 0x3f19999aff057808 */ /* 0x000fe40004000000 */
[----:B------:R-:W-:-:S03]  /*4d00*/  SEL R4, RZ, 0x1, P1 ;  /* 0x00000001ff047807 */ /* 0x000fc60000800000 */
[----:B------:R-:W-:Y:S01]  /*4d10*/  FFMA R2, R2, -0.25, R5 ;  /* 0xbe80000002027823 */ /* 0x000fe20000000005 */
[----:B------:R-:W0:Y:S01]  /*4d20*/  FCHK P0, R0, 0.050000000745058059692 ;  /* 0x3d4ccccd00007902 */ /* 0x000e220000000000 */
[----:B------:R-:W-:Y:S01]  /*4d30*/  I2FP.F32.U32 R4, R4 ;  /* 0x0000000400047245 */ /* 0x000fe20000201000 */
[----:B------:R-:W-:-:S04]  /*4d40*/  FFMA R5, R0, R11, RZ ;  /* 0x0000000b00057223 */ /* 0x000fc800000000ff */
[----:B------:R-:W-:Y:S01]  /*4d50*/  FFMA R2, R3, R4, R2 ;  /* 0x0000000403027223 */ /* 0x000fe20000000002 */
[----:B------:R-:W-:-:S03]  /*4d60*/  FFMA R4, R5, -0.050000000745058059692, R0 ;  /* 0xbd4ccccd05047823 */ /* 0x000fc60000000000 */
[----:B------:R-:W-:Y:S01]  /*4d70*/  FADD R3, R2, -0.17500001192092895508 ;  /* 0xbe33333402037421 */ /* 0x000fe20000000000 */
[----:B------:R-:W-:-:S03]  /*4d80*/  FFMA R4, R11, R4, R5 ;  /* 0x000000040b047223 */ /* 0x000fc60000000005 */
[----:B------:R-:W-:Y:S01]  /*4d90*/  FFMA R8, R3, R13, R8 ;  /* 0x0000000d03087223 */ /* 0x000fe20000000008 */
[----:B0-----:R-:W-:Y:S06]  /*4da0*/  @!P0 BRA `(.L_x_36) ;  /* 0x0000000000148947 */ /* 0x001fec0003800000 */
[----:B------:R-:W-:Y:S02]  /*4db0*/  MOV R2, R0 ;  /* 0x0000000000027202 */ /* 0x000fe40000000f00 */
[----:B------:R-:W-:Y:S02]  /*4dc0*/  MOV R3, 0x3d4ccccd ;  /* 0x3d4ccccd00037802 */ /* 0x000fe40000000f00 */
[----:B------:R-:W-:-:S07]  /*4dd0*/  MOV R4, 0x4df0 ;  /* 0x00004df000047802 */ /* 0x000fce0000000f00 */
[----:B------:R-:W-:Y:S05]  /*4de0*/  CALL.REL.NOINC `($__internal_0_$__cuda_sm3x_div_rn_noftz_f32_slowpath) ;  /* 0x0000000400747944 */ /* 0x000fea0003c00000 */
[----:B------:R-:W-:-:S07]  /*4df0*/  IMAD.MOV.U32 R4, RZ, RZ, R2 ;  /* 0x000000ffff047224 */ /* 0x000fce00078e0002 */
.L_x_36:
[----:B------:R-:W-:Y:S05]  /*4e00*/  BSYNC.RECONVERGENT B2 ;  /* 0x0000000000027941 */ /* 0x000fea0003800200 */
.L_x_35:
[----:B------:R-:W0:Y:S01]  /*4e10*/  LDCU UR4, c[0x0][0x3b0] ;  /* 0x00007600ff0477ac */ /* 0x000e220008000800 */
[----:B------:R-:W-:Y:S01]  /*4e20*/  HFMA2 R10, -RZ, RZ, 2.02734375, 0.611328125 ;  /* 0x400e38e4ff0a7431 */ /* 0x000fe200000001ff */
[----:B------:R-:W-:Y:S01]  /*4e30*/  MOV R5, 0x3ee66666 ;  /* 0x3ee6666600057802 */ /* 0x000fe20000000f00 */
[----:B------:R-:W-:Y:S04]  /*4e40*/  BSSY.RECONVERGENT B2, `(.L_x_37) ;  /* 0x0000018000027945 */ /* 0x000fe80003800200 */
[----:B------:R-:W-:-:S04]  /*4e50*/  FFMA R5, -R5, R10, 1 ;  /* 0x3f80000005057423 */ /* 0x000fc8000000010a */
[----:B------:R-:W-:Y:S01]  /*4e60*/  FFMA R5, R5, R10, 2.2222223281860351562 ;  /* 0x400e38e405057423 */ /* 0x000fe2000000000a */
[----:B0-----:R-:W-:-:S03]  /*4e70*/  FFMA R3, R9, UR4, -R8 ;  /* 0x0000000409037c23 */ /* 0x001fc60008000808 */
[----:B------:R-:W-:Y:S01]  /*4e80*/  FFMA R10, R0, R5, RZ ;  /* 0x00000005000a7223 */ /* 0x000fe200000000ff */
[----:B------:R-:W-:-:S05]  /*4e90*/  FFMA R3, R3, R4, -0.15000000596046447754 ;  /* 0xbe19999a03037423 */ /* 0x000fca0000000004 */
[C---:B------:R-:W-:Y:S02]  /*4ea0*/  FSETP.GT.AND P0, PT, R3.reuse, RZ, PT ;  /* 0x000000ff0300720b */ /* 0x040fe40003f04000 */
[C---:B------:R-:W-:Y:S02]  /*4eb0*/  FSET.BF.LT.AND R2, R3.reuse, -0.30000001192092895508, PT ;  /* 0xbe99999a0302780a */ /* 0x040fe40003801000 */
[----:B------:R-:W-:-:S03]  /*4ec0*/  FSETP.GEU.AND P0, PT, R3, -0.30000001192092895508, !P0 ;  /* 0xbe99999a0300780b */ /* 0x000fc6000470e000 */
[----:B------:R-:W-:Y:S01]  /*4ed0*/  FFMA R2, R2, -0.30000001192092895508, RZ ;  /* 0xbe99999a02027823 */ /* 0x000fe200000000ff */
[----:B------:R-:W-:-:S04]  /*4ee0*/  SEL R4, RZ, 0x1, !P0 ;  /* 0x00000001ff047807 */ /* 0x000fc80004000000 */
[----:B------:R-:W-:-:S04]  /*4ef0*/  I2FP.F32.U32 R4, R4 ;  /* 0x0000000400047245 */ /* 0x000fc80000201000 */
[----:B------:R-:W0:Y:S01]  /*4f00*/  FCHK P0, R0, 0.44999998807907104492 ;  /* 0x3ee6666600007902 */ /* 0x000e220000000000 */
[----:B------:R-:W-:Y:S01]  /*4f10*/  FFMA R2, R3, R4, R2 ;  /* 0x0000000403027223 */ /* 0x000fe20000000002 */
[----:B------:R-:W-:-:S03]  /*4f20*/  FFMA R4, R10, -0.44999998807907104492, R0 ;  /* 0xbee666660a047823 */ /* 0x000fc60000000000 */
[----:B------:R-:W-:Y:S01]  /*4f30*/  FADD R3, R2, 0.15000000596046447754 ;  /* 0x3e19999a02037421 */ /* 0x000fe20000000000 */
[----:B------:R-:W-:-:S03]  /*4f40*/  FFMA R4, R5, R4, R10 ;  /* 0x0000000405047223 */ /* 0x000fc6000000000a */
[----:B------:R-:W-:Y:S01]  /*4f50*/  FFMA R8, R3, R14, R8 ;  /* 0x0000000e03087223 */ /* 0x000fe20000000008 */
[----:B0-----:R-:W-:Y:S06]  /*4f60*/  @!P0 BRA `(.L_x_38) ;  /* 0x0000000000148947 */ /* 0x001fec0003800000 */
[----:B------:R-:W-:Y:S02]  /*4f70*/  MOV R2, R0 ;  /* 0x0000000000027202 */ /* 0x000fe40000000f00 */
[----:B------:R-:W-:Y:S02]  /*4f80*/  MOV R3, 0x3ee66666 ;  /* 0x3ee6666600037802 */ /* 0x000fe40000000f00 */
[----:B------:R-:W-:-:S07]  /*4f90*/  MOV R4, 0x4fb0 ;  /* 0x00004fb000047802 */ /* 0x000fce0000000f00 */
[----:B------:R-:W-:Y:S05]  /*4fa0*/  CALL.REL.NOINC `($__internal_0_$__cuda_sm3x_div_rn_noftz_f32_slowpath) ;  /* 0x0000000400047944 */ /* 0x000fea0003c00000 */
[----:B------:R-:W-:-:S07]  /*4fb0*/  MOV R4, R2 ;  /* 0x0000000200047202 */ /* 0x000fce0000000f00 */
.L_x_38:
[----:B------:R-:W-:Y:S05]  /*4fc0*/  BSYNC.RECONVERGENT B2 ;  /* 0x0000000000027941 */ /* 0x000fea0003800200 */
.L_x_37:
[----:B------:R-:W0:Y:S01]  /*4fd0*/  LDCU UR4, c[0x0][0x3b0] ;  /* 0x00007600ff0477ac */ /* 0x000e220008000800 */
[----:B------:R-:W-:Y:S02]  /*4fe0*/  HFMA2 R10, -RZ, RZ, 1.82421875, -19.203125 ;  /* 0x3f4ccccdff0a7431 */ /* 0x000fe400000001ff */
[----:B------:R-:W-:Y:S01]  /*4ff0*/  IMAD.MOV.U32 R11, RZ, RZ, 0x3fa00000 ;  /* 0x3fa00000ff0b7424 */ /* 0x000fe200078e00ff */
[----:B------:R-:W-:Y:S03]  /*5000*/  BSSY.RECONVERGENT B2, `(.L_x_39) ;  /* 0x0000019000027945 */ /* 0x000fe60003800200 */
[----:B------:R-:W-:-:S04]  /*5010*/  FFMA R10, -R10, R11, 1 ;  /* 0x3f8000000a0a7423 */ /* 0x000fc8000000010b */
[----:B------:R-:W-:Y:S01]  /*5020*/  FFMA R11, R10, R11, 1.25 ;  /* 0x3fa000000a0b7423 */ /* 0x000fe2000000000b */
[----:B0-----:R-:W-:-:S04]  /*5030*/  FFMA R3, R9, UR4, -R8 ;  /* 0x0000000409037c23 */ /* 0x001fc80008000808 */
[----:B------:R-:W-:-:S05]  /*5040*/  FFMA R3, R3, R4, -0.125 ;  /* 0xbe00000003037423 */ /* 0x000fca0000000004 */
[C---:B------:R-:W-:Y:S02]  /*5050*/  FSETP.GT.AND P0, PT, R3.reuse, 0.10000000149011611938, PT ;  /* 0x3dcccccd0300780b */ /* 0x040fe40003f04000 */
[C---:B------:R-:W-:Y:S02]  /*5060*/  FSET.BF.LT.AND R2, R3.reuse, -0.34999999403953552246, PT ;  /* 0xbeb333330302780a */ /* 0x040fe40003801000 */
[----:B------:R-:W-:Y:S02]  /*5070*/  FSETP.LT.OR P1, PT, R3, -0.34999999403953552246, P0 ;  /* 0xbeb333330300780b */ /* 0x000fe40000721400 */
[----:B------:R-:W-:Y:S02]  /*5080*/  FSEL R5, RZ, 0.10000000149011611938, !P0 ;  /* 0x3dcccccdff057808 */ /* 0x000fe40004000000 */
[----:B------:R-:W-:-:S03]  /*5090*/  SEL R4, RZ, 0x1, P1 ;  /* 0x00000001ff047807 */ /* 0x000fc60000800000 */
[----:B------:R-:W-:Y:S01]  /*50a0*/  FFMA R2, R2, -0.34999999403953552246, R5 ;  /* 0xbeb3333302027823 */ /* 0x000fe20000000005 */
[----:B------:R-:W0:Y:S01]  /*50b0*/  FCHK P0, R0, 0.80000001192092895508 ;  /* 0x3f4ccccd00007902 */ /* 0x000e220000000000 */
[----:B------:R-:W-:Y:S01]  /*50c0*/  I2FP.F32.U32 R4, R4 ;  /* 0x0000000400047245 */ /* 0x000fe20000201000 */
[----:B------:R-:W-:-:S04]  /*50d0*/  FFMA R5, R0, R11, RZ ;  /* 0x0000000b00057223 */ /* 0x000fc800000000ff */
[----:B------:R-:W-:Y:S01]  /*50e0*/  FFMA R2, R3, R4, R2 ;  /* 0x0000000403027223 */ /* 0x000fe20000000002 */
[----:B------:R-:W-:-:S03]  /*50f0*/  FFMA R4, R5, -0.80000001192092895508, R0 ;  /* 0xbf4ccccd05047823 */ /* 0x000fc60000000000 */
[----:B------:R-:W-:Y:S01]  /*5100*/  FADD R3, R2, 0.125 ;  /* 0x3e00000002037421 */ /* 0x000fe20000000000 */
        /* <DEDUP_REMOVED lines=8> */
.L_x_40:
[----:B------:R-:W-:Y:S05]  /*5190*/  BSYNC.RECONVERGENT B2 ;  /* 0x0000000000027941 */ /* 0x000fea0003800200 */
.L_x_39:
[----:B------:R-:W0:Y:S01]  /*51a0*/  LDCU UR4, c[0x0][0x3b0] ;  /* 0x00007600ff0477ac */ /* 0x000e220008000800 */
[----:B------:R-:W-:Y:S01]  /*51b0*/  BSSY.RECONVERGENT B2, `(.L_x_41) ;  /* 0x000001a000027945 */ /* 0x000fe20003800200 */
[----:B0-----:R-:W-:-:S04]  /*51c0*/  FFMA R3, R9, UR4, -R8 ;  /* 0x0000000409037c23 */ /* 0x001fc80008000808 */
[----:B------:R-:W-:-:S05]  /*51d0*/  FFMA R3, R3, R4, 0.20000000298023223877 ;  /* 0x3e4ccccd03037423 */ /* 0x000fca0000000004 */
[C---:B------:R-:W-:Y:S02]  /*51e0*/  FSETP.GT.AND P0, PT, R3.reuse, 0.40000000596046447754, PT ;  /* 0x3ecccccd0300780b */ /* 0x040fe40003f04000 */
[C---:B------:R-:W-:Y:S02]  /*51f0*/  FSET.BF.GT.AND R0, R3.reuse, 0.40000000596046447754, PT ;  /* 0x3ecccccd0300780a */ /* 0x040fe40003804000 */
[----:B------:R-:W-:-:S03]  /*5200*/  FSETP.GEU.AND P0, PT, R3, RZ, !P0 ;  /* 0x000000ff0300720b */ /* 0x000fc6000470e000 */
[----:B------:R-:W-:Y:S01]  /*5210*/  FFMA R0, R0, 0.40000000596046447754, RZ ;  /* 0x3ecccccd00007823 */ /* 0x000fe200000000ff */
[----:B------:R-:W-:-:S04]  /*5220*/  SEL R2, RZ, 0x1, !P0 ;  /* 0x00000001ff027807 */ /* 0x000fc80004000000 */
[----:B------:R-:W-:-:S05]  /*5230*/  I2FP.F32.U32 R2, R2 ;  /* 0x0000000200027245 */ /* 0x000fca0000201000 */
[----:B------:R-:W-:-:S04]  /*5240*/  FFMA R0, R3, R2, R0 ;  /* 0x0000000203007223 */ /* 0x000fc80000000000 */
[----:B------:R-:W-:-:S04]  /*5250*/  FADD R3, R0, -0.20000000298023223877 ;  /* 0xbe4ccccd00037421 */ /* 0x000fc80000000000 */
[----:B------:R-:W-:-:S04]  /*5260*/  FFMA R2, R3, R17, R8 ;  /* 0x0000001103027223 */ /* 0x000fc80000000008 */
[----:B------:R-:W-:-:S05]  /*5270*/  FFMA R9, -R9, UR4, R2 ;  /* 0x0000000409097c23 */ /* 0x000fca0008000102 */
[----:B------:R-:W-:-:S04]  /*5280*/  FSET.BF.LT.AND R9, |R9|, 0.0099999997764825820923, PT ;  /* 0x3c23d70a0909780a */ /* 0x000fc80003801200 */
        /* <DEDUP_REMOVED lines=8> */
[----:B------:R-:W-:Y:S02]  /*5310*/  MOV R3, R9 ;  /* 0x0000000900037202 */ /* 0x000fe40000000f00 */
[----:B------:R-:W-:-:S07]  /*5320*/  MOV R4, 0x5340 ;  /* 0x0000534000047802 */ /* 0x000fce0000000f00 */
[----:B------:R-:W-:Y:S05]  /*5330*/  CALL.REL.NOINC `($__internal_0_$__cuda_sm3x_div_rn_noftz_f32_slowpath) ;  /* 0x0000000000207944 */ /* 0x000fea0003c00000 */
[----:B------:R-:W-:-:S07]  /*5340*/  IMAD.MOV.U32 R5, RZ, RZ, R2 ;  /* 0x000000ffff057224 */ /* 0x000fce00078e0002 */
.L_x_42:
[----:B------:R-:W-:Y:S05]  /*5350*/  BSYNC.RECONVERGENT B2 ;  /* 0x0000000000027941 */ /* 0x000fea0003800200 */
.L_x_41:
[----:B------:R-:W0:Y:S01]  /*5360*/  LDC.64 R2, c[0x0][0x380] ;  /* 0x0000e000ff027b82 */ /* 0x000e220000000a00 */
[----:B------:R-:W-:Y:S02]  /*5370*/  R2UR UR4, R6 ;  /* 0x00000000060472ca */ /* 0x000fe400000e0000 */
[----:B------:R-:W-:Y:S01]  /*5380*/  R2UR UR5, R7 ;  /* 0x00000000070572ca */ /* 0x000fe200000e0000 */
[----:B0-----:R-:W-:-:S12]  /*5390*/  IMAD.WIDE R16, R16, 0x4, R2 ;  /* 0x0000000410107825 */ /* 0x001fd800078e0202 */
[----:B------:R-:W-:Y:S01]  /*53a0*/  STG.E desc[UR4][R16.64], R5 ;  /* 0x0000000510007986 */ /* 0x000fe2000c101904 */
[----:B------:R-:W-:Y:S05]  /*53b0*/  EXIT ;  /* 0x000000000000794d */ /* 0x000fea0003800000 */
        .weak           $__internal_0_$__cuda_sm3x_div_rn_noftz_f32_slowpath
        .type           $__internal_0_$__cuda_sm3x_div_rn_noftz_f32_slowpath,@function
        .size           $__internal_0_$__cuda_sm3x_div_rn_noftz_f32_slowpath,(.L_x_55 - $__internal_0_$__cuda_sm3x_div_rn_noftz_f32_slowpath)
$__internal_0_$__cuda_sm3x_div_rn_noftz_f32_slowpath:
[----:B------:R-:W-:Y:S01]  /*53c0*/  SHF.R.U32.HI R5, RZ, 0x17, R3 ;  /* 0x00000017ff057819 */ /* 0x000fe20000011603 */
[----:B------:R-:W-:Y:S01]  /*53d0*/  BSSY.RECONVERGENT B0, `(.L_x_43) ;  /* 0x0000063000007945 */ /* 0x000fe20003800200 */
[----:B------:R-:W-:Y:S02]  /*53e0*/  SHF.R.U32.HI R11, RZ, 0x17, R2 ;  /* 0x00000017ff0b7819 */ /* 0x000fe40000011602 */
[----:B------:R-:W-:Y:S02]  /*53f0*/  LOP3.LUT R5, R5, 0xff, RZ, 0xc0, !PT ;  /* 0x000000ff05057812 */ /* 0x000fe400078ec0ff */
[----:B------:R-:W-:Y:S02]  /*5400*/  LOP3.LUT R11, R11, 0xff, RZ, 0xc0, !PT ;  /* 0x000000ff0b0b7812 */ /* 0x000fe400078ec0ff */
[----:B------:R-:W-:Y:S02]  /*5410*/  IADD3 R20, PT, PT, R5, -0x1, RZ ;  /* 0xffffffff05147810 */ /* 0x000fe40007ffe0ff */
[----:B------:R-:W-:-:S02]  /*5420*/  IADD3 R12, PT, PT, R11, -0x1, RZ ;  /* 0xffffffff0b0c7810 */ /* 0x000fc40007ffe0ff */
[----:B------:R-:W-:Y:S02]  /*5430*/  ISETP.GT.U32.AND P0, PT, R20, 0xfd, PT ;  /* 0x000000fd1400780c */ /* 0x000fe40003f04070 */
[----:B------:R-:W-:Y:S02]  /*5440*/  MOV R19, R3 ;  /* 0x0000000300137202 */ /* 0x000fe40000000f00 */
[----:B------:R-:W-:-:S13]  /*5450*/  ISETP.GT.U32.OR P0, PT, R12, 0xfd, P0 ;  /* 0x000000fd0c00780c */ /* 0x000fda0000704470 */
[----:B------:R-:W-:Y:S01]  /*5460*/  @!P0 MOV R10, RZ ;  /* 0x000000ff000a8202 */ /* 0x000fe20000000f00 */
[----:B------:R-:W-:Y:S06]  /*5470*/  @!P0 BRA `(.L_x_44) ;  /* 0x00000000005c8947 */ /* 0x000fec0003800000 */
[----:B------:R-:W-:Y:S02]  /*5480*/  FSETP.GTU.FTZ.AND P0, PT, |R2|, +INF , PT ;  /* 0x7f8000000200780b */ /* 0x000fe40003f1c200 */
[----:B------:R-:W-:-:S04]  /*5490*/  FSETP.GTU.FTZ.AND P1, PT, |R3|, +INF , PT ;  /* 0x7f8000000300780b */ /* 0x000fc80003f3c200 */
[----:B------:R-:W-:-:S13]  /*54a0*/  PLOP3.LUT P0, PT, P0, P1, PT, 0xf8, 0x8f ;  /* 0x00000000008f781c */ /* 0x000fda0000703f70 */
[----:B------:R-:W-:Y:S05]  /*54b0*/  @P0 BRA `(.L_x_45) ;  /* 0x00000004004c0947 */ /* 0x000fea0003800000 */
[----:B------:R-:W-:-:S13]  /*54c0*/  LOP3.LUT P0, RZ, R19, 0x7fffffff, R2, 0xc8, !PT ;  /* 0x7fffffff13ff7812 */ /* 0x000fda000780c802 */
[----:B------:R-:W-:Y:S05]  /*54d0*/  @!P0 BRA `(.L_x_46) ;  /* 0x00000004003c8947 */ /* 0x000fea0003800000 */
[C---:B------:R-:W-:Y:S02]  /*54e0*/  FSETP.NEU.FTZ.AND P2, PT, |R2|.reuse, +INF , PT ;  /* 0x7f8000000200780b */ /* 0x040fe40003f5d200 */
[----:B------:R-:W-:Y:S02]  /*54f0*/  FSETP.NEU.FTZ.AND P1, PT, |R3|, +INF , PT ;  /* 0x7f8000000300780b */ /* 0x000fe40003f3d200 */
[----:B------:R-:W-:-:S11]  /*5500*/  FSETP.NEU.FTZ.AND P0, PT, |R2|, +INF , PT ;  /* 0x7f8000000200780b */ /* 0x000fd60003f1d200 */
[----:B------:R-:W-:Y:S05]  /*5510*/  @!P1 BRA !P2, `(.L_x_46) ;  /* 0x00000004002c9947 */ /* 0x000fea0005000000 */
[----:B------:R-:W-:-:S04]  /*5520*/  LOP3.LUT P2, RZ, R2, 0x7fffffff, RZ, 0xc0, !PT ;  /* 0x7fffffff02ff7812 */ /* 0x000fc8000784c0ff */
[----:B------:R-:W-:-:S13]  /*5530*/  PLOP3.LUT P1, PT, P1, P2, PT, 0x2f, 0xf2 ;  /* 0x0000000000f2781c */ /* 0x000fda0000f24577 */
[----:B------:R-:W-:Y:S05]  /*5540*/  @P1 BRA `(.L_x_47) ;  /* 0x0000000400181947 */ /* 0x000fea0003800000 */
[----:B------:R-:W-:-:S04]  /*5550*/  LOP3.LUT P1, RZ, R19, 0x7fffffff, RZ, 0xc0, !PT ;  /* 0x7fffffff13ff7812 */ /* 0x000fc8000782c0ff */
[----:B------:R-:W-:-:S13]  /*5560*/  PLOP3.LUT P0, PT, P0, P1, PT, 0x2f, 0xf2 ;  /* 0x0000000000f2781c */ /* 0x000fda0000702577 */
[----:B------:R-:W-:Y:S05]  /*5570*/  @P0 BRA `(.L_x_48) ;  /* 0x0000000400000947 */ /* 0x000fea0003800000 */
[----:B------:R-:W-:Y:S02]  /*5580*/  ISETP.GE.AND P0, PT, R12, RZ, PT ;  /* 0x000000ff0c00720c */ /* 0x000fe40003f06270 */
[----:B------:R-:W-:-:S11]  /*5590*/  ISETP.GE.AND P1, PT, R20, RZ, PT ;  /* 0x000000ff1400720c */ /* 0x000fd60003f26270 */
[----:B------:R-:W-:Y:S01]  /*55a0*/  @P0 MOV R10, RZ ;  /* 0x000000ff000a0202 */ /* 0x000fe20000000f00 */
[----:B------:R-:W-:Y:S02]  /*55b0*/  @!P0 IMAD.MOV.U32 R10, RZ, RZ, -0x40 ;  /* 0xffffffc0ff0a8424 */ /* 0x000fe400078e00ff */
[----:B------:R-:W-:Y:S01]  /*55c0*/  @!P0 FFMA R2, R2, 1.84467440737095516160e+19, RZ ;  /* 0x5f80000002028823 */ /* 0x000fe200000000ff */
[----:B------:R-:W-:Y:S02]  /*55d0*/  @!P1 FFMA R19, R3, 1.84467440737095516160e+19, RZ ;  /* 0x5f80000003139823 */ /* 0x000fe400000000ff */
[----:B------:R-:W-:-:S07]  /*55e0*/  @!P1 IADD3 R10, PT, PT, R10, 0x40, RZ ;  /* 0x000000400a0a9810 */ /* 0x000fce0007ffe0ff */
.L_x_44:
[----:B------:R-:W-:Y:S01]  /*55f0*/  LEA R12, R5, 0xc0800000, 0x17 ;  /* 0xc0800000050c7811 */ /* 0x000fe200078eb8ff */
[----:B------:R-:W-:Y:S03]  /*5600*/  BSSY.RECONVERGENT B1, `(.L_x_49) ;  /* 0x0000036000017945 */ /* 0x000fe60003800200 */
[----:B------:R-:W-:Y:S02]  /*5610*/  IADD3 R20, PT, PT, -R12, R19, RZ ;  /* 0x000000130c147210 */ /* 0x000fe40007ffe1ff */
[----:B------:R-:W-:Y:S02]  /*5620*/  IADD3 R19, PT, PT, R11, -0x7f, RZ ;  /* 0xffffff810b137810 */ /* 0x000fe40007ffe0ff */
[----:B------:R-:W0:Y:S01]  /*5630*/  MUFU.RCP R12, R20 ;  /* 0x00000014000c7308 */ /* 0x000e220000001000 */
[----:B------:R-:W-:Y:S02]  /*5640*/  FADD.FTZ R21, -R20, -RZ ;  /* 0x800000ff14157221 */ /* 0x000fe40000010100 */
[C---:B------:R-:W-:Y:S01]  /*5650*/  IMAD R2, R19.reuse, -0x800000, R2 ;  /* 0xff80000013027824 */ /* 0x040fe200078e0202 */
[----:B------:R-:W-:-:S04]  /*5660*/  IADD3 R19, PT, PT, R19, 0x7f, -R5 ;  /* 0x0000007f13137810 */ /* 0x000fc80007ffe805 */
[----:B------:R-:W-:Y:S01]  /*5670*/  IADD3 R19, PT, PT, R19, R10, RZ ;  /* 0x0000000a13137210 */ /* 0x000fe20007ffe0ff */
[----:B0-----:R-:W-:-:S04]  /*5680*/  FFMA R11, R12, R21, 1 ;  /* 0x3f8000000c0b7423 */ /* 0x001fc80000000015 */
[----:B------:R-:W-:-:S04]  /*5690*/  FFMA R11, R12, R11, R12 ;  /* 0x0000000b0c0b7223 */ /* 0x000fc8000000000c */
[----:B------:R-:W-:-:S04]  /*56a0*/  FFMA R12, R2, R11, RZ ;  /* 0x0000000b020c7223 */ /* 0x000fc800000000ff */
[----:B------:R-:W-:-:S04]  /*56b0*/  FFMA R22, R21, R12, R2 ;  /* 0x0000000c15167223 */ /* 0x000fc80000000002 */
[----:B------:R-:W-:-:S04]  /*56c0*/  FFMA R12, R11, R22, R12 ;  /* 0x000000160b0c7223 */ /* 0x000fc8000000000c */
[----:B------:R-:W-:-:S04]  /*56d0*/  FFMA R21, R21, R12, R2 ;  /* 0x0000000c15157223 */ /* 0x000fc80000000002 */
[----:B------:R-:W-:-:S05]  /*56e0*/  FFMA R2, R11, R21, R12 ;  /* 0x000000150b027223 */ /* 0x000fca000000000c */
[----:B------:R-:W-:-:S04]  /*56f0*/  SHF.R.U32.HI R5, RZ, 0x17, R2 ;  /* 0x00000017ff057819 */ /* 0x000fc80000011602 */
[----:B------:R-:W-:-:S04]  /*5700*/  LOP3.LUT R5, R5, 0xff, RZ, 0xc0, !PT ;  /* 0x000000ff05057812 */ /* 0x000fc800078ec0ff */
[----:B------:R-:W-:-:S05]  /*5710*/  IADD3 R5, PT, PT, R5, R19, RZ ;  /* 0x0000001305057210 */ /* 0x000fca0007ffe0ff */
[----:B------:R-:W-:-:S05]  /*5720*/  VIADD R10, R5, 0xffffffff ;  /* 0xffffffff050a7836 */ /* 0x000fca0000000000 */
[----:B------:R-:W-:-:S13]  /*5730*/  ISETP.GE.U32.AND P0, PT, R10, 0xfe, PT ;  /* 0x000000fe0a00780c */ /* 0x000fda0003f06070 */
[----:B------:R-:W-:Y:S05]  /*5740*/  @!P0 BRA `(.L_x_50) ;  /* 0x0000000000808947 */ /* 0x000fea0003800000 */
[----:B------:R-:W-:-:S13]  /*5750*/  ISETP.GT.AND P0, PT, R5, 0xfe, PT ;  /* 0x000000fe0500780c */ /* 0x000fda0003f04270 */
[----:B------:R-:W-:Y:S05]  /*5760*/  @P0 BRA `(.L_x_51) ;  /* 0x00000000006c0947 */ /* 0x000fea0003800000 */
[----:B------:R-:W-:-:S13]  /*5770*/  ISETP.GE.AND P0, PT, R5, 0x1, PT ;  /* 0x000000010500780c */ /* 0x000fda0003f06270 */
[----:B------:R-:W-:Y:S05]  /*5780*/  @P0 BRA `(.L_x_52) ;  /* 0x0000000000740947 */ /* 0x000fea0003800000 */
[----:B------:R-:W-:Y:S02]  /*5790*/  ISETP.GE.AND P0, PT, R5, -0x18, PT ;  /* 0xffffffe80500780c */ /* 0x000fe40003f06270 */
[----:B------:R-:W-:-:S11]  /*57a0*/  LOP3.LUT R2, R2, 0x80000000, RZ, 0xc0, !PT ;  /* 0x8000000002027812 */ /* 0x000fd600078ec0ff */
[----:B------:R-:W-:Y:S05]  /*57b0*/  @!P0 BRA `(.L_x_52) ;  /* 0x0000000000688947 */ /* 0x000fea0003800000 */
[-CC-:B------:R-:W-:Y:S01]  /*57c0*/  FFMA.RZ R10, R11, R21.reuse, R12.reuse ;  /* 0x000000150b0a7223 */ /* 0x180fe2000000c00c */
[C---:B------:R-:W-:Y:S02]  /*57d0*/  ISETP.NE.AND P2, PT, R5.reuse, RZ, PT ;  /* 0x000000ff0500720c */ /* 0x040fe40003f45270 */
[----:B------:R-:W-:Y:S02]  /*57e0*/  ISETP.NE.AND P1, PT, R5, RZ, PT ;  /* 0x000000ff0500720c */ /* 0x000fe40003f25270 */
[----:B------:R-:W-:Y:S01]  /*57f0*/  LOP3.LUT R19, R10, 0x7fffff, RZ, 0xc0, !PT ;  /* 0x007fffff0a137812 */ /* 0x000fe200078ec0ff */
[CCC-:B------:R-:W-:Y:S01]  /*5800*/  FFMA.RP R10, R11.reuse, R21.reuse, R12.reuse ;  /* 0x000000150b0a7223 */ /* 0x1c0fe2000000800c */
[----:B------:R-:W-:Y:S01]  /*5810*/  FFMA.RM R11, R11, R21, R12 ;  /* 0x000000150b0b7223 */ /* 0x000fe2000000400c */
[----:B------:R-:W-:Y:S02]  /*5820*/  IADD3 R12, PT, PT, R5, 0x20, RZ ;  /* 0x00000020050c7810 */ /* 0x000fe40007ffe0ff */
[----:B------:R-:W-:-:S02]  /*5830*/  LOP3.LUT R19, R19, 0x800000, RZ, 0xfc, !PT ;  /* 0x0080000013137812 */ /* 0x000fc400078efcff */
[----:B------:R-:W-:Y:S02]  /*5840*/  IADD3 R5, PT, PT, -R5, RZ, RZ ;  /* 0x000000ff05057210 */ /* 0x000fe40007ffe1ff */
[----:B------:R-:W-:Y:S02]  /*5850*/  SHF.L.U32 R12, R19, R12, RZ ;  /* 0x0000000c130c7219 */ /* 0x000fe400000006ff */
[----:B------:R-:W-:Y:S02]  /*5860*/  FSETP.NEU.FTZ.AND P0, PT, R10, R11, PT ;  /* 0x0000000b0a00720b */ /* 0x000fe40003f1d000 */
[----:B------:R-:W-:Y:S02]  /*5870*/  SEL R10, R5, RZ, P2 ;  /* 0x000000ff050a7207 */ /* 0x000fe40001000000 */
[----:B------:R-:W-:Y:S02]  /*5880*/  ISETP.NE.AND P1, PT, R12, RZ, P1 ;  /* 0x000000ff0c00720c */ /* 0x000fe40000f25270 */
[----:B------:R-:W-:-:S02]  /*5890*/  SHF.R.U32.HI R10, RZ, R10, R19 ;  /* 0x0000000aff0a7219 */ /* 0x000fc40000011613 */
[----:B------:R-:W-:Y:S02]  /*58a0*/  PLOP3.LUT P0, PT, P0, P1, PT, 0xf8, 0x8f ;  /* 0x00000000008f781c */ /* 0x000fe40000703f70 */
[----:B------:R-:W-:Y:S02]  /*58b0*/  SHF.R.U32.HI R12, RZ, 0x1, R10 ;  /* 0x00000001ff0c7819 */ /* 0x000fe4000001160a */
[----:B------:R-:W-:-:S04]  /*58c0*/  SEL R5, RZ, 0x1, !P0 ;  /* 0x00000001ff057807 */ /* 0x000fc80004000000 */
[----:B------:R-:W-:-:S04]  /*58d0*/  LOP3.LUT R5, R5, 0x1, R12, 0xf8, !PT ;  /* 0x0000000105057812 */ /* 0x000fc800078ef80c */
[----:B------:R-:W-:-:S04]  /*58e0*/  LOP3.LUT R5, R5, R10, RZ, 0xc0, !PT ;  /* 0x0000000a05057212 */ /* 0x000fc800078ec0ff */
[----:B------:R-:W-:-:S04]  /*58f0*/  IADD3 R5, PT, PT, R12, R5, RZ ;  /* 0x000000050c057210 */ /* 0x000fc80007ffe0ff */
[----:B------:R-:W-:Y:S01]  /*5900*/  LOP3.LUT R2, R5, R2, RZ, 0xfc, !PT ;  /* 0x0000000205027212 */ /* 0x000fe200078efcff */
[----:B------:R-:W-:Y:S06]  /*5910*/  BRA `(.L_x_52) ;  /* 0x0000000000107947 */ /* 0x000fec0003800000 */
.L_x_51:
[----:B------:R-:W-:-:S04]  /*5920*/  LOP3.LUT R2, R2, 0x80000000, RZ, 0xc0, !PT ;  /* 0x8000000002027812 */ /* 0x000fc800078ec0ff */
[----:B------:R-:W-:Y:S01]  /*5930*/  LOP3.LUT R2, R2, 0x7f800000, RZ, 0xfc, !PT ;  /* 0x7f80000002027812 */ /* 0x000fe200078efcff */
[----:B------:R-:W-:Y:S06]  /*5940*/  BRA `(.L_x_52) ;  /* 0x0000000000047947 */ /* 0x000fec0003800000 */
.L_x_50:
[----:B------:R-:W-:-:S07]  /*5950*/  LEA R2, R19, R2, 0x17 ;  /* 0x0000000213027211 */ /* 0x000fce00078eb8ff */
.L_x_52:
[----:B------:R-:W-:Y:S05]  /*5960*/  BSYNC.RECONVERGENT B1 ;  /* 0x0000000000017941 */ /* 0x000fea0003800200 */
.L_x_49:
[----:B------:R-:W-:Y:S05]  /*5970*/  BRA `(.L_x_53) ;  /* 0x0000000000207947 */ /* 0x000fea0003800000 */
.L_x_48:
[----:B------:R-:W-:-:S04]  /*5980*/  LOP3.LUT R2, R19, 0x80000000, R2, 0x48, !PT ;  /* 0x8000000013027812 */ /* 0x000fc800078e4802 */
[----:B------:R-:W-:Y:S01]  /*5990*/  LOP3.LUT R2, R2, 0x7f800000, RZ, 0xfc, !PT ;  /* 0x7f80000002027812 */ /* 0x000fe200078efcff */
[----:B------:R-:W-:Y:S06]  /*59a0*/  BRA `(.L_x_53) ;  /* 0x0000000000147947 */ /* 0x000fec0003800000 */
.L_x_47:
[----:B------:R-:W-:Y:S01]  /*59b0*/  LOP3.LUT R2, R19, 0x80000000, R2, 0x48, !PT ;  /* 0x8000000013027812 */ /* 0x000fe200078e4802 */
[----:B------:R-:W-:Y:S06]  /*59c0*/  BRA `(.L_x_53) ;  /* 0x00000000000c7947 */ /* 0x000fec0003800000 */
.L_x_46:
[----:B------:R-:W0:Y:S01]  /*59d0*/  MUFU.RSQ R2, -QNAN ;  /* 0xffc0000000027908 */ /* 0x000e220000001400 */
[----:B------:R-:W-:Y:S05]  /*59e0*/  BRA `(.L_x_53) ;  /* 0x0000000000047947 */ /* 0x000fea0003800000 */
.L_x_45:
[----:B------:R-:W-:-:S07]  /*59f0*/  FADD.FTZ R2, R2, R3 ;  /* 0x0000000302027221 */ /* 0x000fce0000010000 */
.L_x_53:
[----:B------:R-:W-:Y:S05]  /*5a00*/  BSYNC.RECONVERGENT B0 ;  /* 0x0000000000007941 */ /* 0x000fea0003800200 */
.L_x_43:
[----:B------:R-:W-:-:S04]  /*5a10*/  HFMA2 R5, -RZ, RZ, 0, 0 ;  /* 0x00000000ff057431 */ /* 0x000fc800000001ff */
[----:B0-----:R-:W-:Y:S05]  /*5a20*/  RET.REL.NODEC R4 `(stage_estrutura) ;  /* 0xffffffa404747950 */ /* 0x001fea0003c3ffff */
.L_x_54:
[----:B------:R-:W-:-:S00]  /*5a30*/  BRA `(.L_x_54) ;  /* 0xfffffffc00fc7947 */ /* 0x000fc0000383ffff */
[----:B------:R-:W-:-:S00]  /*5a40*/  NOP ;  /* 0x0000000000007918 */ /* 0x000fc00000000000 */
        /* <DEDUP_REMOVED lines=11> */
.L_x_55:


//--------------------- .nv.shared.reserved.0     --------------------------
	.section	.nv.shared.reserved.0,"aw",@nobits
	.weak		__nv_reservedSMEM_offset_0_alias
	.size		__nv_reservedSMEM_offset_0_alias, 0, 64
	.other		__nv_reservedSMEM_offset_0_alias,@"STO_CUDA_RESERVED_SHARED STV_DEFAULT"
__nv_reservedSMEM_offset_0_alias:
	.zero		0
	.zero		64


//--------------------- .nv.constant0.stage_estrutura --------------------------
	.section	.nv.constant0.stage_estrutura,"a",@progbits
	.sectionflags	@""
	.align	4
.nv.constant0.stage_estrutura:
	.zero		952


//--------------------- SYMBOLS --------------------------

	.type		.nv.reservedSmem.offset0,@object
	.size		.nv.reservedSmem.offset0,0x4
	.type		malloc,@function
